//
// Generated by NVIDIA NVVM Compiler
//
// Compiler Build ID: CL-36424714
// Cuda compilation tools, release 13.0, V13.0.88
// Based on NVVM 20.0.0
//

.version 9.0
.target sm_100
.address_size 64

	// .globl	_Z20make_iteration_innerPKiPiS0_S1_ii

.visible .entry _Z20make_iteration_innerPKiPiS0_S1_ii(
	.param .u64 .ptr .align 1 _Z20make_iteration_innerPKiPiS0_S1_ii_param_0,
	.param .u64 .ptr .align 1 _Z20make_iteration_innerPKiPiS0_S1_ii_param_1,
	.param .u64 .ptr .align 1 _Z20make_iteration_innerPKiPiS0_S1_ii_param_2,
	.param .u64 .ptr .align 1 _Z20make_iteration_innerPKiPiS0_S1_ii_param_3,
	.param .u32 _Z20make_iteration_innerPKiPiS0_S1_ii_param_4,
	.param .u32 _Z20make_iteration_innerPKiPiS0_S1_ii_param_5
)
{
	.reg .pred 	%p<13>;
	.reg .b32 	%r<50>;
	.reg .b64 	%rd<21>;

	ld.param.u64 	%rd6, [_Z20make_iteration_innerPKiPiS0_S1_ii_param_0];
	ld.param.u64 	%rd3, [_Z20make_iteration_innerPKiPiS0_S1_ii_param_1];
	ld.param.u64 	%rd4, [_Z20make_iteration_innerPKiPiS0_S1_ii_param_2];
	ld.param.u64 	%rd5, [_Z20make_iteration_innerPKiPiS0_S1_ii_param_3];
	ld.param.u32 	%r8, [_Z20make_iteration_innerPKiPiS0_S1_ii_param_4];
	ld.param.u32 	%r9, [_Z20make_iteration_innerPKiPiS0_S1_ii_param_5];
	cvta.to.global.u64 	%rd1, %rd6;
	mov.u32 	%r10, %ctaid.x;
	mov.u32 	%r11, %ntid.x;
	mad.lo.s32 	%r12, %r11, %r10, %r11;
	mov.u32 	%r13, %tid.x;
	add.s32 	%r1, %r12, %r13;
	mov.u32 	%r14, %ctaid.y;
	mov.u32 	%r15, %ntid.y;
	mad.lo.s32 	%r16, %r15, %r14, %r15;
	mov.u32 	%r17, %tid.y;
	add.s32 	%r18, %r16, %r17;
	mul.lo.s32 	%r2, %r9, %r18;
	add.s32 	%r3, %r2, %r1;
	mul.wide.s32 	%rd7, %r3, 4;
	add.s64 	%rd2, %rd1, %rd7;
	ld.global.u32 	%r4, [%rd2];
	setp.ne.s32 	%p1, %r4, 0;
	@%p1 bra 	$L__BB0_3;
	cvta.to.global.u64 	%rd8, %rd4;
	sub.s32 	%r21, %r2, %r9;
	add.s32 	%r22, %r21, %r1;
	mul.wide.s32 	%rd9, %r22, 4;
	add.s64 	%rd10, %rd1, %rd9;
	ld.global.u32 	%r23, [%rd10+-4];
	setp.gt.s32 	%p4, %r23, 0;
	selp.u32 	%r24, 1, 0, %p4;
	ld.global.u32 	%r25, [%rd10];
	setp.gt.s32 	%p5, %r25, 0;
	selp.u32 	%r26, 1, 0, %p5;
	add.s32 	%r27, %r24, %r26;
	ld.global.u32 	%r28, [%rd10+4];
	setp.gt.s32 	%p6, %r28, 0;
	selp.u32 	%r29, 1, 0, %p6;
	add.s32 	%r30, %r27, %r29;
	ld.global.u32 	%r31, [%rd2+-4];
	setp.gt.s32 	%p7, %r31, 0;
	selp.u32 	%r32, 1, 0, %p7;
	add.s32 	%r33, %r30, %r32;
	ld.global.u32 	%r34, [%rd2+4];
	setp.gt.s32 	%p8, %r34, 0;
	selp.u32 	%r35, 1, 0, %p8;
	add.s32 	%r36, %r33, %r35;
	mul.wide.s32 	%rd11, %r9, 4;
	add.s64 	%rd12, %rd2, %rd11;
	ld.global.u32 	%r37, [%rd12+-4];
	setp.gt.s32 	%p9, %r37, 0;
	selp.u32 	%r38, 1, 0, %p9;
	add.s32 	%r39, %r36, %r38;
	ld.global.u32 	%r40, [%rd12];
	setp.gt.s32 	%p10, %r40, 0;
	selp.u32 	%r41, 1, 0, %p10;
	add.s32 	%r42, %r39, %r41;
	ld.global.u32 	%r43, [%rd12+4];
	setp.gt.s32 	%p11, %r43, 0;
	selp.u32 	%r44, 1, 0, %p11;
	add.s32 	%r45, %r42, %r44;
	add.s64 	%rd14, %rd8, %rd7;
	ld.global.u32 	%r46, [%rd14];
	setp.le.s32 	%p12, %r45, %r46;
	mov.b32 	%r49, 0;
	@%p12 bra 	$L__BB0_6;
	cvta.to.global.u64 	%rd15, %rd5;
	mul.wide.s32 	%rd16, %r8, 4;
	add.s64 	%rd17, %rd15, %rd16;
	atom.global.add.u32 	%r48, [%rd17], 1;
	mov.b32 	%r49, 10;
	bra.uni 	$L__BB0_6;
$L__BB0_3:
	setp.lt.s32 	%p2, %r4, 1;
	@%p2 bra 	$L__BB0_5;
	setp.eq.s32 	%p3, %r4, 1;
	add.s32 	%r19, %r4, -1;
	selp.b32 	%r49, -30, %r19, %p3;
	bra.uni 	$L__BB0_6;
$L__BB0_5:
	add.s32 	%r49, %r4, 1;
$L__BB0_6:
	cvta.to.global.u64 	%rd18, %rd3;
	add.s64 	%rd20, %rd18, %rd7;
	st.global.u32 	[%rd20], %r49;
	ret;

}
	// .globl	_Z23make_iteration_border_xPKiPiS0_S1_ii4dim3
.visible .entry _Z23make_iteration_border_xPKiPiS0_S1_ii4dim3(
	.param .u64 .ptr .align 1 _Z23make_iteration_border_xPKiPiS0_S1_ii4dim3_param_0,
	.param .u64 .ptr .align 1 _Z23make_iteration_border_xPKiPiS0_S1_ii4dim3_param_1,
	.param .u64 .ptr .align 1 _Z23make_iteration_border_xPKiPiS0_S1_ii4dim3_param_2,
	.param .u64 .ptr .align 1 _Z23make_iteration_border_xPKiPiS0_S1_ii4dim3_param_3,
	.param .u32 _Z23make_iteration_border_xPKiPiS0_S1_ii4dim3_param_4,
	.param .u32 _Z23make_iteration_border_xPKiPiS0_S1_ii4dim3_param_5,
	.param .align 4 .b8 _Z23make_iteration_border_xPKiPiS0_S1_ii4dim3_param_6[12]
)
{
	.reg .pred 	%p<22>;
	.reg .b32 	%r<60>;
	.reg .b64 	%rd<21>;

	ld.param.u32 	%r17, [_Z23make_iteration_border_xPKiPiS0_S1_ii4dim3_param_6+4];
	ld.param.u64 	%rd6, [_Z23make_iteration_border_xPKiPiS0_S1_ii4dim3_param_0];
	ld.param.u64 	%rd3, [_Z23make_iteration_border_xPKiPiS0_S1_ii4dim3_param_1];
	ld.param.u64 	%rd4, [_Z23make_iteration_border_xPKiPiS0_S1_ii4dim3_param_2];
	ld.param.u64 	%rd5, [_Z23make_iteration_border_xPKiPiS0_S1_ii4dim3_param_3];
	ld.param.u32 	%r15, [_Z23make_iteration_border_xPKiPiS0_S1_ii4dim3_param_4];
	ld.param.u32 	%r16, [_Z23make_iteration_border_xPKiPiS0_S1_ii4dim3_param_5];
	cvta.to.global.u64 	%rd1, %rd6;
	mov.u32 	%r18, %ctaid.x;
	mov.u32 	%r19, %ntid.x;
	mad.lo.s32 	%r20, %r19, %r18, %r19;
	mov.u32 	%r21, %tid.x;
	add.s32 	%r1, %r20, %r21;
	mov.u32 	%r22, %ctaid.y;
	add.s32 	%r23, %r17, -1;
	mov.u32 	%r24, %ntid.y;
	mul.lo.s32 	%r25, %r24, %r22;
	mov.u32 	%r26, %tid.y;
	mad.lo.s32 	%r2, %r25, %r23, %r26;
	mul.lo.s32 	%r3, %r2, %r16;
	add.s32 	%r4, %r3, %r1;
	mul.wide.s32 	%rd7, %r4, 4;
	add.s64 	%rd2, %rd1, %rd7;
	ld.global.u32 	%r5, [%rd2];
	setp.ne.s32 	%p1, %r5, 0;
	@%p1 bra 	$L__BB1_9;
	setp.lt.s32 	%p4, %r2, 1;
	setp.gt.s32 	%p5, %r2, %r16;
	or.pred  	%p6, %p4, %p5;
	mov.b32 	%r57, 0;
	@%p6 bra 	$L__BB1_3;
	sub.s32 	%r29, %r3, %r16;
	add.s32 	%r30, %r29, %r1;
	mul.wide.s32 	%rd8, %r30, 4;
	add.s64 	%rd9, %rd1, %rd8;
	ld.global.u32 	%r31, [%rd9+-4];
	setp.gt.s32 	%p7, %r31, 0;
	selp.u32 	%r32, 1, 0, %p7;
	ld.global.u32 	%r33, [%rd9];
	setp.gt.s32 	%p8, %r33, 0;
	selp.u32 	%r34, 1, 0, %p8;
	add.s32 	%r35, %r32, %r34;
	ld.global.u32 	%r36, [%rd9+4];
	setp.gt.s32 	%p9, %r36, 0;
	selp.u32 	%r37, 1, 0, %p9;
	add.s32 	%r57, %r35, %r37;
$L__BB1_3:
	setp.lt.s32 	%p10, %r2, 0;
	setp.ge.s32 	%p11, %r2, %r16;
	or.pred  	%p12, %p10, %p11;
	@%p12 bra 	$L__BB1_5;
	ld.global.u32 	%r38, [%rd2+-4];
	setp.gt.s32 	%p13, %r38, 0;
	selp.u32 	%r39, 1, 0, %p13;
	add.s32 	%r40, %r57, %r39;
	ld.global.u32 	%r41, [%rd2+4];
	setp.gt.s32 	%p14, %r41, 0;
	selp.u32 	%r42, 1, 0, %p14;
	add.s32 	%r57, %r40, %r42;
$L__BB1_5:
	add.s32 	%r43, %r2, 1;
	setp.lt.s32 	%p15, %r2, -1;
	setp.ge.s32 	%p16, %r43, %r16;
	or.pred  	%p17, %p15, %p16;
	@%p17 bra 	$L__BB1_7;
	mul.wide.s32 	%rd10, %r16, 4;
	add.s64 	%rd11, %rd2, %rd10;
	ld.global.u32 	%r44, [%rd11+-4];
	setp.gt.s32 	%p18, %r44, 0;
	selp.u32 	%r45, 1, 0, %p18;
	add.s32 	%r46, %r57, %r45;
	ld.global.u32 	%r47, [%rd11];
	setp.gt.s32 	%p19, %r47, 0;
	selp.u32 	%r48, 1, 0, %p19;
	add.s32 	%r49, %r46, %r48;
	ld.global.u32 	%r50, [%rd11+4];
	setp.gt.s32 	%p20, %r50, 0;
	selp.u32 	%r51, 1, 0, %p20;
	add.s32 	%r57, %r49, %r51;
$L__BB1_7:
	cvta.to.global.u64 	%rd12, %rd4;
	add.s64 	%rd14, %rd12, %rd7;
	ld.global.u32 	%r53, [%rd14];
	setp.le.s32 	%p21, %r57, %r53;
	mov.b32 	%r59, 0;
	@%p21 bra 	$L__BB1_12;
	cvta.to.global.u64 	%rd15, %rd5;
	mul.wide.s32 	%rd16, %r15, 4;
	add.s64 	%rd17, %rd15, %rd16;
	atom.global.add.u32 	%r55, [%rd17], 1;
	mov.b32 	%r59, 10;
	bra.uni 	$L__BB1_12;
$L__BB1_9:
	setp.lt.s32 	%p2, %r5, 1;
	@%p2 bra 	$L__BB1_11;
	setp.eq.s32 	%p3, %r5, 1;
	add.s32 	%r27, %r5, -1;
	selp.b32 	%r59, -30, %r27, %p3;
	bra.uni 	$L__BB1_12;
$L__BB1_11:
	add.s32 	%r59, %r5, 1;
$L__BB1_12:
	cvta.to.global.u64 	%rd18, %rd3;
	add.s64 	%rd20, %rd18, %rd7;
	st.global.u32 	[%rd20], %r59;
	ret;

}
	// .globl	_Z23make_iteration_border_yPKiPiS0_S1_ii4dim3
.visible .entry _Z23make_iteration_border_yPKiPiS0_S1_ii4dim3(
	.param .u64 .ptr .align 1 _Z23make_iteration_border_yPKiPiS0_S1_ii4dim3_param_0,
	.param .u64 .ptr .align 1 _Z23make_iteration_border_yPKiPiS0_S1_ii4dim3_param_1,
	.param .u64 .ptr .align 1 _Z23make_iteration_border_yPKiPiS0_S1_ii4dim3_param_2,
	.param .u64 .ptr .align 1 _Z23make_iteration_border_yPKiPiS0_S1_ii4dim3_param_3,
	.param .u32 _Z23make_iteration_border_yPKiPiS0_S1_ii4dim3_param_4,
	.param .u32 _Z23make_iteration_border_yPKiPiS0_S1_ii4dim3_param_5,
	.param .align 4 .b8 _Z23make_iteration_border_yPKiPiS0_S1_ii4dim3_param_6[12]
)
{
	.reg .pred 	%p<22>;
	.reg .b32 	%r<60>;
	.reg .b64 	%rd<25>;

	ld.param.u32 	%r16, [_Z23make_iteration_border_yPKiPiS0_S1_ii4dim3_param_6];
	ld.param.u64 	%rd7, [_Z23make_iteration_border_yPKiPiS0_S1_ii4dim3_param_0];
	ld.param.u64 	%rd4, [_Z23make_iteration_border_yPKiPiS0_S1_ii4dim3_param_1];
	ld.param.u64 	%rd5, [_Z23make_iteration_border_yPKiPiS0_S1_ii4dim3_param_2];
	ld.param.u64 	%rd6, [_Z23make_iteration_border_yPKiPiS0_S1_ii4dim3_param_3];
	ld.param.u32 	%r14, [_Z23make_iteration_border_yPKiPiS0_S1_ii4dim3_param_4];
	ld.param.u32 	%r15, [_Z23make_iteration_border_yPKiPiS0_S1_ii4dim3_param_5];
	cvta.to.global.u64 	%rd1, %rd7;
	mov.u32 	%r17, %ctaid.x;
	add.s32 	%r18, %r16, -1;
	mov.u32 	%r19, %ntid.x;
	mul.lo.s32 	%r20, %r19, %r17;
	mov.u32 	%r21, %tid.x;
	mad.lo.s32 	%r1, %r20, %r18, %r21;
	mov.u32 	%r22, %ctaid.y;
	mov.u32 	%r23, %ntid.y;
	mad.lo.s32 	%r24, %r23, %r22, %r23;
	mov.u32 	%r25, %tid.y;
	add.s32 	%r26, %r24, %r25;
	mul.lo.s32 	%r2, %r15, %r26;
	add.s32 	%r3, %r1, %r2;
	mul.wide.s32 	%rd8, %r3, 4;
	add.s64 	%rd2, %rd1, %rd8;
	ld.global.u32 	%r4, [%rd2];
	setp.ne.s32 	%p1, %r4, 0;
	@%p1 bra 	$L__BB2_9;
	sub.s32 	%r29, %r2, %r15;
	add.s32 	%r30, %r1, %r29;
	setp.lt.s32 	%p4, %r1, 1;
	setp.gt.s32 	%p5, %r1, %r15;
	or.pred  	%p6, %p4, %p5;
	mul.wide.s32 	%rd9, %r30, 4;
	add.s64 	%rd3, %rd1, %rd9;
	mov.b32 	%r57, 0;
	@%p6 bra 	$L__BB2_3;
	ld.global.u32 	%r31, [%rd3+-4];
	setp.gt.s32 	%p7, %r31, 0;
	selp.u32 	%r32, 1, 0, %p7;
	ld.global.u32 	%r33, [%rd2+-4];
	setp.gt.s32 	%p8, %r33, 0;
	selp.u32 	%r34, 1, 0, %p8;
	add.s32 	%r35, %r32, %r34;
	mul.wide.s32 	%rd10, %r15, 4;
	add.s64 	%rd11, %rd2, %rd10;
	ld.global.u32 	%r36, [%rd11+-4];
	setp.gt.s32 	%p9, %r36, 0;
	selp.u32 	%r37, 1, 0, %p9;
	add.s32 	%r57, %r35, %r37;
$L__BB2_3:
	setp.lt.s32 	%p10, %r1, 0;
	setp.ge.s32 	%p11, %r1, %r15;
	or.pred  	%p12, %p10, %p11;
	@%p12 bra 	$L__BB2_5;
	ld.global.u32 	%r38, [%rd3];
	setp.gt.s32 	%p13, %r38, 0;
	selp.u32 	%r39, 1, 0, %p13;
	add.s32 	%r40, %r57, %r39;
	mul.wide.s32 	%rd12, %r15, 4;
	add.s64 	%rd13, %rd2, %rd12;
	ld.global.u32 	%r41, [%rd13];
	setp.gt.s32 	%p14, %r41, 0;
	selp.u32 	%r42, 1, 0, %p14;
	add.s32 	%r57, %r40, %r42;
$L__BB2_5:
	add.s32 	%r43, %r1, 1;
	setp.lt.s32 	%p15, %r1, -1;
	setp.ge.s32 	%p16, %r43, %r15;
	or.pred  	%p17, %p15, %p16;
	@%p17 bra 	$L__BB2_7;
	ld.global.u32 	%r44, [%rd3+4];
	setp.gt.s32 	%p18, %r44, 0;
	selp.u32 	%r45, 1, 0, %p18;
	add.s32 	%r46, %r57, %r45;
	ld.global.u32 	%r47, [%rd2+4];
	setp.gt.s32 	%p19, %r47, 0;
	selp.u32 	%r48, 1, 0, %p19;
	add.s32 	%r49, %r46, %r48;
	mul.wide.s32 	%rd14, %r15, 4;
	add.s64 	%rd15, %rd2, %rd14;
	ld.global.u32 	%r50, [%rd15+4];
	setp.gt.s32 	%p20, %r50, 0;
	selp.u32 	%r51, 1, 0, %p20;
	add.s32 	%r57, %r49, %r51;
$L__BB2_7:
	cvta.to.global.u64 	%rd16, %rd5;
	add.s64 	%rd18, %rd16, %rd8;
	ld.global.u32 	%r53, [%rd18];
	setp.le.s32 	%p21, %r57, %r53;
	mov.b32 	%r59, 0;
	@%p21 bra 	$L__BB2_12;
	cvta.to.global.u64 	%rd19, %rd6;
	mul.wide.s32 	%rd20, %r14, 4;
	add.s64 	%rd21, %rd19, %rd20;
	atom.global.add.u32 	%r55, [%rd21], 1;
	mov.b32 	%r59, 10;
	bra.uni 	$L__BB2_12;
$L__BB2_9:
	setp.lt.s32 	%p2, %r4, 1;
	@%p2 bra 	$L__BB2_11;
	setp.eq.s32 	%p3, %r4, 1;
	add.s32 	%r27, %r4, -1;
	selp.b32 	%r59, -30, %r27, %p3;
	bra.uni 	$L__BB2_12;
$L__BB2_11:
	add.s32 	%r59, %r4, 1;
$L__BB2_12:
	cvta.to.global.u64 	%rd22, %rd4;
	add.s64 	%rd24, %rd22, %rd8;
	st.global.u32 	[%rd24], %r59;
	ret;

}
	// .globl	_Z21make_iteration_cornerPKiPiS0_S1_ii4dim3
.visible .entry _Z21make_iteration_cornerPKiPiS0_S1_ii4dim3(
	.param .u64 .ptr .align 1 _Z21make_iteration_cornerPKiPiS0_S1_ii4dim3_param_0,
	.param .u64 .ptr .align 1 _Z21make_iteration_cornerPKiPiS0_S1_ii4dim3_param_1,
	.param .u64 .ptr .align 1 _Z21make_iteration_cornerPKiPiS0_S1_ii4dim3_param_2,
	.param .u64 .ptr .align 1 _Z21make_iteration_cornerPKiPiS0_S1_ii4dim3_param_3,
	.param .u32 _Z21make_iteration_cornerPKiPiS0_S1_ii4dim3_param_4,
	.param .u32 _Z21make_iteration_cornerPKiPiS0_S1_ii4dim3_param_5,
	.param .align 4 .b8 _Z21make_iteration_cornerPKiPiS0_S1_ii4dim3_param_6[12]
)
{
	.reg .pred 	%p<47>;
	.reg .b32 	%r<82>;
	.reg .b64 	%rd<30>;

	ld.param.u32 	%r34, [_Z21make_iteration_cornerPKiPiS0_S1_ii4dim3_param_6+4];
	ld.param.u32 	%r35, [_Z21make_iteration_cornerPKiPiS0_S1_ii4dim3_param_6];
	ld.param.u64 	%rd9, [_Z21make_iteration_cornerPKiPiS0_S1_ii4dim3_param_0];
	ld.param.u64 	%rd6, [_Z21make_iteration_cornerPKiPiS0_S1_ii4dim3_param_1];
	ld.param.u64 	%rd7, [_Z21make_iteration_cornerPKiPiS0_S1_ii4dim3_param_2];
	ld.param.u64 	%rd8, [_Z21make_iteration_cornerPKiPiS0_S1_ii4dim3_param_3];
	ld.param.u32 	%r32, [_Z21make_iteration_cornerPKiPiS0_S1_ii4dim3_param_4];
	ld.param.u32 	%r33, [_Z21make_iteration_cornerPKiPiS0_S1_ii4dim3_param_5];
	cvta.to.global.u64 	%rd1, %rd9;
	mov.u32 	%r36, %ctaid.x;
	add.s32 	%r37, %r35, -1;
	mov.u32 	%r38, %ntid.x;
	mul.lo.s32 	%r39, %r38, %r36;
	mov.u32 	%r40, %tid.x;
	mad.lo.s32 	%r1, %r39, %r37, %r40;
	mov.u32 	%r41, %ctaid.y;
	add.s32 	%r42, %r34, -1;
	mov.u32 	%r43, %ntid.y;
	mul.lo.s32 	%r44, %r43, %r41;
	mov.u32 	%r45, %tid.y;
	mad.lo.s32 	%r2, %r44, %r42, %r45;
	mul.lo.s32 	%r3, %r2, %r33;
	add.s32 	%r4, %r3, %r1;
	mul.wide.s32 	%rd10, %r4, 4;
	add.s64 	%rd2, %rd1, %rd10;
	ld.global.u32 	%r5, [%rd2];
	setp.ne.s32 	%p7, %r5, 0;
	@%p7 bra 	$L__BB3_19;
	sub.s32 	%r6, %r3, %r33;
	setp.gt.s32 	%p10, %r2, 0;
	setp.le.s32 	%p11, %r2, %r33;
	and.pred  	%p1, %p10, %p11;
	setp.gt.s32 	%p12, %r1, 0;
	setp.le.s32 	%p13, %r1, %r33;
	and.pred  	%p2, %p12, %p13;
	and.pred  	%p14, %p2, %p1;
	cvt.s64.s32 	%rd11, %r6;
	cvt.s64.s32 	%rd3, %r1;
	add.s64 	%rd12, %rd3, %rd11;
	shl.b64 	%rd13, %rd12, 2;
	add.s64 	%rd4, %rd1, %rd13;
	mov.b32 	%r73, 0;
	not.pred 	%p15, %p14;
	@%p15 bra 	$L__BB3_3;
	ld.global.u32 	%r48, [%rd4+-4];
	setp.gt.s32 	%p16, %r48, 0;
	selp.u32 	%r73, 1, 0, %p16;
$L__BB3_3:
	setp.gt.s32 	%p17, %r1, -1;
	setp.lt.s32 	%p18, %r1, %r33;
	and.pred  	%p3, %p17, %p18;
	and.pred  	%p19, %p3, %p1;
	mov.b32 	%r74, 0;
	not.pred 	%p20, %p19;
	@%p20 bra 	$L__BB3_5;
	add.s32 	%r50, %r1, %r6;
	mul.wide.s32 	%rd14, %r50, 4;
	add.s64 	%rd15, %rd1, %rd14;
	ld.global.u32 	%r51, [%rd15];
	setp.gt.s32 	%p21, %r51, 0;
	selp.u32 	%r74, 1, 0, %p21;
$L__BB3_5:
	add.s32 	%r11, %r74, %r73;
	add.s32 	%r53, %r1, 1;
	setp.gt.s32 	%p22, %r1, -2;
	setp.lt.s32 	%p23, %r53, %r33;
	and.pred  	%p4, %p22, %p23;
	and.pred  	%p24, %p4, %p1;
	mov.b32 	%r75, 0;
	not.pred 	%p25, %p24;
	@%p25 bra 	$L__BB3_7;
	ld.global.u32 	%r54, [%rd4+4];
	setp.gt.s32 	%p26, %r54, 0;
	selp.u32 	%r75, 1, 0, %p26;
$L__BB3_7:
	add.s32 	%r14, %r75, %r11;
	setp.gt.s32 	%p27, %r2, -1;
	setp.lt.s32 	%p28, %r2, %r33;
	and.pred  	%p5, %p27, %p28;
	and.pred  	%p29, %p2, %p5;
	mov.b32 	%r76, 0;
	not.pred 	%p30, %p29;
	@%p30 bra 	$L__BB3_9;
	ld.global.u32 	%r56, [%rd2+-4];
	setp.gt.s32 	%p31, %r56, 0;
	selp.u32 	%r76, 1, 0, %p31;
$L__BB3_9:
	add.s32 	%r17, %r76, %r14;
	and.pred  	%p32, %p4, %p5;
	mov.b32 	%r77, 0;
	not.pred 	%p33, %p32;
	@%p33 bra 	$L__BB3_11;
	ld.global.u32 	%r58, [%rd2+4];
	setp.gt.s32 	%p34, %r58, 0;
	selp.u32 	%r77, 1, 0, %p34;
$L__BB3_11:
	add.s32 	%r20, %r77, %r17;
	add.s32 	%r60, %r2, 1;
	shl.b32 	%r61, %r33, 1;
	add.s32 	%r62, %r6, %r61;
	setp.gt.s32 	%p35, %r2, -2;
	setp.lt.s32 	%p36, %r60, %r33;
	and.pred  	%p6, %p35, %p36;
	and.pred  	%p37, %p2, %p6;
	cvt.s64.s32 	%rd16, %r62;
	add.s64 	%rd17, %rd3, %rd16;
	shl.b64 	%rd18, %rd17, 2;
	add.s64 	%rd5, %rd1, %rd18;
	mov.b32 	%r78, 0;
	not.pred 	%p38, %p37;
	@%p38 bra 	$L__BB3_13;
	ld.global.u32 	%r63, [%rd5+-4];
	setp.gt.s32 	%p39, %r63, 0;
	selp.u32 	%r78, 1, 0, %p39;
$L__BB3_13:
	add.s32 	%r23, %r78, %r20;
	and.pred  	%p40, %p3, %p6;
	mov.b32 	%r79, 0;
	not.pred 	%p41, %p40;
	@%p41 bra 	$L__BB3_15;
	mul.wide.s32 	%rd19, %r33, 4;
	add.s64 	%rd20, %rd2, %rd19;
	ld.global.u32 	%r65, [%rd20];
	setp.gt.s32 	%p42, %r65, 0;
	selp.u32 	%r79, 1, 0, %p42;
$L__BB3_15:
	add.s32 	%r26, %r79, %r23;
	and.pred  	%p43, %p4, %p6;
	mov.b32 	%r80, 0;
	not.pred 	%p44, %p43;
	@%p44 bra 	$L__BB3_17;
	ld.global.u32 	%r67, [%rd5+4];
	setp.gt.s32 	%p45, %r67, 0;
	selp.u32 	%r80, 1, 0, %p45;
$L__BB3_17:
	add.s32 	%r69, %r80, %r26;
	cvta.to.global.u64 	%rd21, %rd7;
	add.s64 	%rd23, %rd21, %rd10;
	ld.global.u32 	%r70, [%rd23];
	setp.le.s32 	%p46, %r69, %r70;
	mov.b32 	%r81, 0;
	@%p46 bra 	$L__BB3_22;
	cvta.to.global.u64 	%rd24, %rd8;
	mul.wide.s32 	%rd25, %r32, 4;
	add.s64 	%rd26, %rd24, %rd25;
	atom.global.add.u32 	%r72, [%rd26], 1;
	mov.b32 	%r81, 10;
	bra.uni 	$L__BB3_22;
$L__BB3_19:
	setp.lt.s32 	%p8, %r5, 1;
	@%p8 bra 	$L__BB3_21;
	setp.eq.s32 	%p9, %r5, 1;
	add.s32 	%r46, %r5, -1;
	selp.b32 	%r81, -30, %r46, %p9;
	bra.uni 	$L__BB3_22;
$L__BB3_21:
	add.s32 	%r81, %r5, 1;
$L__BB3_22:
	cvta.to.global.u64 	%rd27, %rd6;
	add.s64 	%rd29, %rd27, %rd10;
	st.global.u32 	[%rd29], %r81;
	ret;

}


// ===== COMPILED SASS (sm_100) =====

	.target	sm_100

	.elftype	@"ET_EXEC"


//--------------------- .note.nv.tkinfo           --------------------------
	.section	.note.nv.tkinfo,"",@"SHT_NOTE"
	.sectionflags	@"SHF_NOTE_NV_TKINFO"
	.tkinfo
        /*0018*/ 	.word	0x00000002
        /*0030*/ 	.string	""
        /*0030*/ 	.string	"ptxas"
        /*0030*/ 	.string	"Cuda compilation tools, release 13.0, V13.0.88"
        /*0030*/ 	.string	"Build cuda_13.0.r13.0/compiler.36424714_0"
        /*0030*/ 	.string	"-arch sm_100 -m 64 "



//--------------------- .note.nv.cuinfo           --------------------------
	.section	.note.nv.cuinfo,"",@"SHT_NOTE"
	.sectionflags	@"SHF_NOTE_NV_CUINFO"
        /*0018*/ 	.short	0x0002
        /*001a*/ 	.short	0x0064
        /*001c*/ 	.short	0x0082
	.zero		2


//--------------------- .nv.info                  --------------------------
	.section	.nv.info,"",@"SHT_CUDA_INFO"
	.align	4


	//----- nvinfo : EIATTR_REGCOUNT
	.align		4
        /*0000*/ 	.byte	0x04, 0x2f
        /*0002*/ 	.short	(.L_1 - .L_0)
	.align		4
.L_0:
        /*0004*/ 	.word	index@(_Z20make_iteration_innerPKiPiS0_S1_ii)
        /*0008*/ 	.word	0x00000014


	//----- nvinfo : EIATTR_FRAME_SIZE
	.align		4
.L_1:
        /*000c*/ 	.byte	0x04, 0x11
        /*000e*/ 	.short	(.L_3 - .L_2)
	.align		4
.L_2:
        /*0010*/ 	.word	index@(_Z20make_iteration_innerPKiPiS0_S1_ii)
        /*0014*/ 	.word	0x00000000


	//----- nvinfo : EIATTR_REGCOUNT
	.align		4
.L_3:
        /*0018*/ 	.byte	0x04, 0x2f
        /*001a*/ 	.short	(.L_5 - .L_4)
	.align		4
.L_4:
        /*001c*/ 	.word	index@(_Z23make_iteration_border_xPKiPiS0_S1_ii4dim3)
        /*0020*/ 	.word	0x00000014


	//----- nvinfo : EIATTR_FRAME_SIZE
	.align		4
.L_5:
        /*0024*/ 	.byte	0x04, 0x11
        /*0026*/ 	.short	(.L_7 - .L_6)
	.align		4
.L_6:
        /*0028*/ 	.word	index@(_Z23make_iteration_border_xPKiPiS0_S1_ii4dim3)
        /*002c*/ 	.word	0x00000000


	//----- nvinfo : EIATTR_REGCOUNT
	.align		4
.L_7:
        /*0030*/ 	.byte	0x04, 0x2f
        /*0032*/ 	.short	(.L_9 - .L_8)
	.align		4
.L_8:
        /*0034*/ 	.word	index@(_Z23make_iteration_border_yPKiPiS0_S1_ii4dim3)
        /*0038*/ 	.word	0x00000016


	//----- nvinfo : EIATTR_FRAME_SIZE
	.align		4
.L_9:
        /*003c*/ 	.byte	0x04, 0x11
        /*003e*/ 	.short	(.L_11 - .L_10)
	.align		4
.L_10:
        /*0040*/ 	.word	index@(_Z23make_iteration_border_yPKiPiS0_S1_ii4dim3)
        /*0044*/ 	.word	0x00000000


	//----- nvinfo : EIATTR_REGCOUNT
	.align		4
.L_11:
        /*0048*/ 	.byte	0x04, 0x2f
        /*004a*/ 	.short	(.L_13 - .L_12)
	.align		4
.L_12:
        /*004c*/ 	.word	index@(_Z21make_iteration_cornerPKiPiS0_S1_ii4dim3)
        /*0050*/ 	.word	0x00000015


	//----- nvinfo : EIATTR_FRAME_SIZE
	.align		4
.L_13:
        /*0054*/ 	.byte	0x04, 0x11
        /*0056*/ 	.short	(.L_15 - .L_14)
	.align		4
.L_14:
        /*0058*/ 	.word	index@(_Z21make_iteration_cornerPKiPiS0_S1_ii4dim3)
        /*005c*/ 	.word	0x00000000


	//----- nvinfo : EIATTR_MIN_STACK_SIZE
	.align		4
.L_15:
        /*0060*/ 	.byte	0x04, 0x12
        /*0062*/ 	.short	(.L_17 - .L_16)
	.align		4
.L_16:
        /*0064*/ 	.word	index@(_Z21make_iteration_cornerPKiPiS0_S1_ii4dim3)
        /*0068*/ 	.word	0x00000000


	//----- nvinfo : EIATTR_MIN_STACK_SIZE
	.align		4
.L_17:
        /*006c*/ 	.byte	0x04, 0x12
        /*006e*/ 	.short	(.L_19 - .L_18)
	.align		4
.L_18:
        /*0070*/ 	.word	index@(_Z23make_iteration_border_yPKiPiS0_S1_ii4dim3)
        /*0074*/ 	.word	0x00000000


	//----- nvinfo : EIATTR_MIN_STACK_SIZE
	.align		4
.L_19:
        /*0078*/ 	.byte	0x04, 0x12
        /*007a*/ 	.short	(.L_21 - .L_20)
	.align		4
.L_20:
        /*007c*/ 	.word	index@(_Z23make_iteration_border_xPKiPiS0_S1_ii4dim3)
        /*0080*/ 	.word	0x00000000


	//----- nvinfo : EIATTR_MIN_STACK_SIZE
	.align		4
.L_21:
        /*0084*/ 	.byte	0x04, 0x12
        /*0086*/ 	.short	(.L_23 - .L_22)
	.align		4
.L_22:
        /*0088*/ 	.word	index@(_Z20make_iteration_innerPKiPiS0_S1_ii)
        /*008c*/ 	.word	0x00000000
.L_23:


//--------------------- .nv.compat                --------------------------
	.section	.nv.compat,"",@"SHT_CUDA_COMPAT_INFO"
	.align	4
        /*0000*/ 	.byte	0x02, 0x09, 0x00, 0x00, 0x02, 0x02, 0x01, 0x00, 0x02, 0x05, 0x05, 0x00, 0x03, 0x07, 0x01, 0x01
        /*0010*/ 	.byte	0x02, 0x03, 0x00, 0x00, 0x02, 0x06, 0x01, 0x00, 0x04, 0x0b, 0x08, 0x00, 0x09, 0x00, 0x00, 0x00
        /*0020*/ 	.byte	0x00, 0x00, 0x00, 0x00


//--------------------- .nv.info._Z21make_iteration_cornerPKiPiS0_S1_ii4dim3 --------------------------
	.section	.nv.info._Z21make_iteration_cornerPKiPiS0_S1_ii4dim3,"",@"SHT_CUDA_INFO"
	.sectionflags	@""
	.align	4


	//----- nvinfo : EIATTR_CUDA_API_VERSION
	.align		4
        /*0000*/ 	.byte	0x04, 0x37
        /*0002*/ 	.short	(.L_25 - .L_24)
.L_24:
        /*0004*/ 	.word	0x00000082


	//----- nvinfo : EIATTR_KPARAM_INFO
	.align		4
.L_25:
        /*0008*/ 	.byte	0x04, 0x17
        /*000a*/ 	.short	(.L_27 - .L_26)
.L_26:
        /*000c*/ 	.word	0x00000000
        /*0010*/ 	.short	0x0006
        /*0012*/ 	.short	0x0028
        /*0014*/ 	.byte	0x00, 0xf0, 0x31, 0x00


	//----- nvinfo : EIATTR_KPARAM_INFO
	.align		4
.L_27:
        /*0018*/ 	.byte	0x04, 0x17
        /*001a*/ 	.short	(.L_29 - .L_28)
.L_28:
        /*001c*/ 	.word	0x00000000
        /*0020*/ 	.short	0x0005
        /*0022*/ 	.short	0x0024
        /*0024*/ 	.byte	0x00, 0xf0, 0x11, 0x00


	//----- nvinfo : EIATTR_KPARAM_INFO
	.align		4
.L_29:
        /*0028*/ 	.byte	0x04, 0x17
        /*002a*/ 	.short	(.L_31 - .L_30)
.L_30:
        /*002c*/ 	.word	0x00000000
        /*0030*/ 	.short	0x0004
        /*0032*/ 	.short	0x0020
        /*0034*/ 	.byte	0x00, 0xf0, 0x11, 0x00


	//----- nvinfo : EIATTR_KPARAM_INFO
	.align		4
.L_31:
        /*0038*/ 	.byte	0x04, 0x17
        /*003a*/ 	.short	(.L_33 - .L_32)
.L_32:
        /*003c*/ 	.word	0x00000000
        /*0040*/ 	.short	0x0003
        /*0042*/ 	.short	0x0018
        /*0044*/ 	.byte	0x00, 0xf5, 0x21, 0x00


	//----- nvinfo : EIATTR_KPARAM_INFO
	.align		4
.L_33:
        /*0048*/ 	.byte	0x04, 0x17
        /*004a*/ 	.short	(.L_35 - .L_34)
.L_34:
        /*004c*/ 	.word	0x00000000
        /*0050*/ 	.short	0x0002
        /*0052*/ 	.short	0x0010
        /*0054*/ 	.byte	0x00, 0xf5, 0x21, 0x00


	//----- nvinfo : EIATTR_KPARAM_INFO
	.align		4
.L_35:
        /*0058*/ 	.byte	0x04, 0x17
        /*005a*/ 	.short	(.L_37 - .L_36)
.L_36:
        /*005c*/ 	.word	0x00000000
        /*0060*/ 	.short	0x0001
        /*0062*/ 	.short	0x0008
        /*0064*/ 	.byte	0x00, 0xf5, 0x21, 0x00


	//----- nvinfo : EIATTR_KPARAM_INFO
	.align		4
.L_37:
        /*0068*/ 	.byte	0x04, 0x17
        /*006a*/ 	.short	(.L_39 - .L_38)
.L_38:
        /*006c*/ 	.word	0x00000000
        /*0070*/ 	.short	0x0000
        /*0072*/ 	.short	0x0000
        /*0074*/ 	.byte	0x00, 0xf5, 0x21, 0x00


	//----- nvinfo : EIATTR_SPARSE_MMA_MASK
	.align		4
.L_39:
        /*0078*/ 	.byte	0x03, 0x50
        /*007a*/ 	.short	0x0000


	//----- nvinfo : EIATTR_MAXREG_COUNT
	.align		4
        /*007c*/ 	.byte	0x03, 0x1b
        /*007e*/ 	.short	0x00ff


	//----- nvinfo : EIATTR_MERCURY_ISA_VERSION
	.align		4
        /*0080*/ 	.byte	0x03, 0x5f
        /*0082*/ 	.short	0x0101


	//----- nvinfo : EIATTR_INT_WARP_WIDE_INSTR_OFFSETS
	.align		4
        /*0084*/ 	.byte	0x04, 0x31
        /*0086*/ 	.short	(.L_41 - .L_40)


	//   ....[0]....
.L_40:
        /*0088*/ 	.word	0x00000650


	//----- nvinfo : EIATTR_VRC_CTA_INIT_COUNT
	.align		4
.L_41:
        /*008c*/ 	.byte	0x02, 0x4a
	.zero		1
	.zero		1


	//----- nvinfo : EIATTR_EXIT_INSTR_OFFSETS
	.align		4
        /*0090*/ 	.byte	0x04, 0x1c
        /*0092*/ 	.short	(.L_43 - .L_42)


	//   ....[0]....
.L_42:
        /*0094*/ 	.word	0x00000770


	//----- nvinfo : EIATTR_CRS_STACK_SIZE
	.align		4
.L_43:
        /*0098*/ 	.byte	0x04, 0x1e
        /*009a*/ 	.short	(.L_45 - .L_44)
.L_44:
        /*009c*/ 	.word	0x00000000


	//----- nvinfo : EIATTR_CBANK_PARAM_SIZE
	.align		4
.L_45:
        /*00a0*/ 	.byte	0x03, 0x19
        /*00a2*/ 	.short	0x0034


	//----- nvinfo : EIATTR_PARAM_CBANK
	.align		4
        /*00a4*/ 	.byte	0x04, 0x0a
        /*00a6*/ 	.short	(.L_47 - .L_46)
	.align		4
.L_46:
        /*00a8*/ 	.word	index@(.nv.constant0._Z21make_iteration_cornerPKiPiS0_S1_ii4dim3)
        /*00ac*/ 	.short	0x0380
        /*00ae*/ 	.short	0x0034


	//----- nvinfo : EIATTR_SW_WAR
	.align		4
.L_47:
        /*00b0*/ 	.byte	0x04, 0x36
        /*00b2*/ 	.short	(.L_49 - .L_48)
.L_48:
        /*00b4*/ 	.word	0x00000008
.L_49:


//--------------------- .nv.info._Z23make_iteration_border_yPKiPiS0_S1_ii4dim3 --------------------------
	.section	.nv.info._Z23make_iteration_border_yPKiPiS0_S1_ii4dim3,"",@"SHT_CUDA_INFO"
	.sectionflags	@""
	.align	4


	//----- nvinfo : EIATTR_CUDA_API_VERSION
	.align		4
        /*0000*/ 	.byte	0x04, 0x37
        /*0002*/ 	.short	(.L_51 - .L_50)
.L_50:
        /*0004*/ 	.word	0x00000082


	//----- nvinfo : EIATTR_KPARAM_INFO
	.align		4
.L_51:
        /*0008*/ 	.byte	0x04, 0x17
        /*000a*/ 	.short	(.L_53 - .L_52)
.L_52:
        /*000c*/ 	.word	0x00000000
        /*0010*/ 	.short	0x0006
        /*0012*/ 	.short	0x0028
        /*0014*/ 	.byte	0x00, 0xf0, 0x31, 0x00


	//----- nvinfo : EIATTR_KPARAM_INFO
	.align		4
.L_53:
        /*0018*/ 	.byte	0x04, 0x17
        /*001a*/ 	.short	(.L_55 - .L_54)
.L_54:
        /*001c*/ 	.word	0x00000000
        /*0020*/ 	.short	0x0005
        /*0022*/ 	.short	0x0024
        /*0024*/ 	.byte	0x00, 0xf0, 0x11, 0x00


	//----- nvinfo : EIATTR_KPARAM_INFO
	.align		4
.L_55:
        /*0028*/ 	.byte	0x04, 0x17
        /*002a*/ 	.short	(.L_57 - .L_56)
.L_56:
        /*002c*/ 	.word	0x00000000
        /*0030*/ 	.short	0x0004
        /*0032*/ 	.short	0x0020
        /*0034*/ 	.byte	0x00, 0xf0, 0x11, 0x00


	//----- nvinfo : EIATTR_KPARAM_INFO
	.align		4
.L_57:
        /*0038*/ 	.byte	0x04, 0x17
        /*003a*/ 	.short	(.L_59 - .L_58)
.L_58:
        /*003c*/ 	.word	0x00000000
        /*0040*/ 	.short	0x0003
        /*0042*/ 	.short	0x0018
        /*0044*/ 	.byte	0x00, 0xf5, 0x21, 0x00


	//----- nvinfo : EIATTR_KPARAM_INFO
	.align		4
.L_59:
        /*0048*/ 	.byte	0x04, 0x17
        /*004a*/ 	.short	(.L_61 - .L_60)
.L_60:
        /*004c*/ 	.word	0x00000000
        /*0050*/ 	.short	0x0002
        /*0052*/ 	.short	0x0010
        /*0054*/ 	.byte	0x00, 0xf5, 0x21, 0x00


	//----- nvinfo : EIATTR_KPARAM_INFO
	.align		4
.L_61:
        /*0058*/ 	.byte	0x04, 0x17
        /*005a*/ 	.short	(.L_63 - .L_62)
.L_62:
        /*005c*/ 	.word	0x00000000
        /*0060*/ 	.short	0x0001
        /*0062*/ 	.short	0x0008
        /*0064*/ 	.byte	0x00, 0xf5, 0x21, 0x00


	//----- nvinfo : EIATTR_KPARAM_INFO
	.align		4
.L_63:
        /*0068*/ 	.byte	0x04, 0x17
        /*006a*/ 	.short	(.L_65 - .L_64)
.L_64:
        /*006c*/ 	.word	0x00000000
        /*0070*/ 	.short	0x0000
        /*0072*/ 	.short	0x0000
        /*0074*/ 	.byte	0x00, 0xf5, 0x21, 0x00


	//----- nvinfo : EIATTR_SPARSE_MMA_MASK
	.align		4
.L_65:
        /*0078*/ 	.byte	0x03, 0x50
        /*007a*/ 	.short	0x0000


	//----- nvinfo : EIATTR_MAXREG_COUNT
	.align		4
        /*007c*/ 	.byte	0x03, 0x1b
        /*007e*/ 	.short	0x00ff


	//----- nvinfo : EIATTR_MERCURY_ISA_VERSION
	.align		4
        /*0080*/ 	.byte	0x03, 0x5f
        /*0082*/ 	.short	0x0101


	//----- nvinfo : EIATTR_INT_WARP_WIDE_INSTR_OFFSETS
	.align		4
        /*0084*/ 	.byte	0x04, 0x31
        /*0086*/ 	.short	(.L_67 - .L_66)


	//   ....[0]....
.L_66:
        /*0088*/ 	.word	0x00000510


	//----- nvinfo : EIATTR_VRC_CTA_INIT_COUNT
	.align		4
.L_67:
        /*008c*/ 	.byte	0x02, 0x4a
	.zero		1
	.zero		1


	//----- nvinfo : EIATTR_EXIT_INSTR_OFFSETS
	.align		4
        /*0090*/ 	.byte	0x04, 0x1c
        /*0092*/ 	.short	(.L_69 - .L_68)


	//   ....[0]....
.L_68:
        /*0094*/ 	.word	0x00000630


	//----- nvinfo : EIATTR_CRS_STACK_SIZE
	.align		4
.L_69:
        /*0098*/ 	.byte	0x04, 0x1e
        /*009a*/ 	.short	(.L_71 - .L_70)
.L_70:
        /*009c*/ 	.word	0x00000000


	//----- nvinfo : EIATTR_CBANK_PARAM_SIZE
	.align		4
.L_71:
        /*00a0*/ 	.byte	0x03, 0x19
        /*00a2*/ 	.short	0x0034


	//----- nvinfo : EIATTR_PARAM_CBANK
	.align		4
        /*00a4*/ 	.byte	0x04, 0x0a
        /*00a6*/ 	.short	(.L_73 - .L_72)
	.align		4
.L_72:
        /*00a8*/ 	.word	index@(.nv.constant0._Z23make_iteration_border_yPKiPiS0_S1_ii4dim3)
        /*00ac*/ 	.short	0x0380
        /*00ae*/ 	.short	0x0034


	//----- nvinfo : EIATTR_SW_WAR
	.align		4
.L_73:
        /*00b0*/ 	.byte	0x04, 0x36
        /*00b2*/ 	.short	(.L_75 - .L_74)
.L_74:
        /*00b4*/ 	.word	0x00000008
.L_75:


//--------------------- .nv.info._Z23make_iteration_border_xPKiPiS0_S1_ii4dim3 --------------------------
	.section	.nv.info._Z23make_iteration_border_xPKiPiS0_S1_ii4dim3,"",@"SHT_CUDA_INFO"
	.sectionflags	@""
	.align	4


	//----- nvinfo : EIATTR_CUDA_API_VERSION
	.align		4
        /*0000*/ 	.byte	0x04, 0x37
        /*0002*/ 	.short	(.L_77 - .L_76)
.L_76:
        /*0004*/ 	.word	0x00000082


	//----- nvinfo : EIATTR_KPARAM_INFO
	.align		4
.L_77:
        /*0008*/ 	.byte	0x04, 0x17
        /*000a*/ 	.short	(.L_79 - .L_78)
.L_78:
        /*000c*/ 	.word	0x00000000
        /*0010*/ 	.short	0x0006
        /*0012*/ 	.short	0x0028
        /*0014*/ 	.byte	0x00, 0xf0, 0x31, 0x00


	//----- nvinfo : EIATTR_KPARAM_INFO
	.align		4
.L_79:
        /*0018*/ 	.byte	0x04, 0x17
        /*001a*/ 	.short	(.L_81 - .L_80)
.L_80:
        /*001c*/ 	.word	0x00000000
        /*0020*/ 	.short	0x0005
        /*0022*/ 	.short	0x0024
        /*0024*/ 	.byte	0x00, 0xf0, 0x11, 0x00


	//----- nvinfo : EIATTR_KPARAM_INFO
	.align		4
.L_81:
        /*0028*/ 	.byte	0x04, 0x17
        /*002a*/ 	.short	(.L_83 - .L_82)
.L_82:
        /*002c*/ 	.word	0x00000000
        /*0030*/ 	.short	0x0004
        /*0032*/ 	.short	0x0020
        /*0034*/ 	.byte	0x00, 0xf0, 0x11, 0x00


	//----- nvinfo : EIATTR_KPARAM_INFO
	.align		4
.L_83:
        /*0038*/ 	.byte	0x04, 0x17
        /*003a*/ 	.short	(.L_85 - .L_84)
.L_84:
        /*003c*/ 	.word	0x00000000
        /*0040*/ 	.short	0x0003
        /*0042*/ 	.short	0x0018
        /*0044*/ 	.byte	0x00, 0xf5, 0x21, 0x00


	//----- nvinfo : EIATTR_KPARAM_INFO
	.align		4
.L_85:
        /*0048*/ 	.byte	0x04, 0x17
        /*004a*/ 	.short	(.L_87 - .L_86)
.L_86:
        /*004c*/ 	.word	0x00000000
        /*0050*/ 	.short	0x0002
        /*0052*/ 	.short	0x0010
        /*0054*/ 	.byte	0x00, 0xf5, 0x21, 0x00


	//----- nvinfo : EIATTR_KPARAM_INFO
	.align		4
.L_87:
        /*0058*/ 	.byte	0x04, 0x17
        /*005a*/ 	.short	(.L_89 - .L_88)
.L_88:
        /*005c*/ 	.word	0x00000000
        /*0060*/ 	.short	0x0001
        /*0062*/ 	.short	0x0008
        /*0064*/ 	.byte	0x00, 0xf5, 0x21, 0x00


	//----- nvinfo : EIATTR_KPARAM_INFO
	.align		4
.L_89:
        /*0068*/ 	.byte	0x04, 0x17
        /*006a*/ 	.short	(.L_91 - .L_90)
.L_90:
        /*006c*/ 	.word	0x00000000
        /*0070*/ 	.short	0x0000
        /*0072*/ 	.short	0x0000
        /*0074*/ 	.byte	0x00, 0xf5, 0x21, 0x00


	//----- nvinfo : EIATTR_SPARSE_MMA_MASK
	.align		4
.L_91:
        /*0078*/ 	.byte	0x03, 0x50
        /*007a*/ 	.short	0x0000


	//----- nvinfo : EIATTR_MAXREG_COUNT
	.align		4
        /*007c*/ 	.byte	0x03, 0x1b
        /*007e*/ 	.short	0x00ff


	//----- nvinfo : EIATTR_MERCURY_ISA_VERSION
	.align		4
        /*0080*/ 	.byte	0x03, 0x5f
        /*0082*/ 	.short	0x0101


	//----- nvinfo : EIATTR_INT_WARP_WIDE_INSTR_OFFSETS
	.align		4
        /*0084*/ 	.byte	0x04, 0x31
        /*0086*/ 	.short	(.L_93 - .L_92)


	//   ....[0]....
.L_92:
        /*0088*/ 	.word	0x000004f0


	//----- nvinfo : EIATTR_VRC_CTA_INIT_COUNT
	.align		4
.L_93:
        /*008c*/ 	.byte	0x02, 0x4a
	.zero		1
	.zero		1


	//----- nvinfo : EIATTR_EXIT_INSTR_OFFSETS
	.align		4
        /*0090*/ 	.byte	0x04, 0x1c
        /*0092*/ 	.short	(.L_95 - .L_94)


	//   ....[0]....
.L_94:
        /*0094*/ 	.word	0x00000610


	//----- nvinfo : EIATTR_CRS_STACK_SIZE
	.align		4
.L_95:
        /*0098*/ 	.byte	0x04, 0x1e
        /*009a*/ 	.short	(.L_97 - .L_96)
.L_96:
        /*009c*/ 	.word	0x00000000


	//----- nvinfo : EIATTR_CBANK_PARAM_SIZE
	.align		4
.L_97:
        /*00a0*/ 	.byte	0x03, 0x19
        /*00a2*/ 	.short	0x0034


	//----- nvinfo : EIATTR_PARAM_CBANK
	.align		4
        /*00a4*/ 	.byte	0x04, 0x0a
        /*00a6*/ 	.short	(.L_99 - .L_98)
	.align		4
.L_98:
        /*00a8*/ 	.word	index@(.nv.constant0._Z23make_iteration_border_xPKiPiS0_S1_ii4dim3)
        /*00ac*/ 	.short	0x0380
        /*00ae*/ 	.short	0x0034


	//----- nvinfo : EIATTR_SW_WAR
	.align		4
.L_99:
        /*00b0*/ 	.byte	0x04, 0x36
        /*00b2*/ 	.short	(.L_101 - .L_100)
.L_100:
        /*00b4*/ 	.word	0x00000008
.L_101:


//--------------------- .nv.info._Z20make_iteration_innerPKiPiS0_S1_ii --------------------------
	.section	.nv.info._Z20make_iteration_innerPKiPiS0_S1_ii,"",@"SHT_CUDA_INFO"
	.sectionflags	@""
	.align	4


	//----- nvinfo : EIATTR_CUDA_API_VERSION
	.align		4
        /*0000*/ 	.byte	0x04, 0x37
        /*0002*/ 	.short	(.L_103 - .L_102)
.L_102:
        /*0004*/ 	.word	0x00000082


	//----- nvinfo : EIATTR_KPARAM_INFO
	.align		4
.L_103:
        /*0008*/ 	.byte	0x04, 0x17
        /*000a*/ 	.short	(.L_105 - .L_104)
.L_104:
        /*000c*/ 	.word	0x00000000
        /*0010*/ 	.short	0x0005
        /*0012*/ 	.short	0x0024
        /*0014*/ 	.byte	0x00, 0xf0, 0x11, 0x00


	//----- nvinfo : EIATTR_KPARAM_INFO
	.align		4
.L_105:
        /*0018*/ 	.byte	0x04, 0x17
        /*001a*/ 	.short	(.L_107 - .L_106)
.L_106:
        /*001c*/ 	.word	0x00000000
        /*0020*/ 	.short	0x0004
        /*0022*/ 	.short	0x0020
        /*0024*/ 	.byte	0x00, 0xf0, 0x11, 0x00


	//----- nvinfo : EIATTR_KPARAM_INFO
	.align		4
.L_107:
        /*0028*/ 	.byte	0x04, 0x17
        /*002a*/ 	.short	(.L_109 - .L_108)
.L_108:
        /*002c*/ 	.word	0x00000000
        /*0030*/ 	.short	0x0003
        /*0032*/ 	.short	0x0018
        /*0034*/ 	.byte	0x00, 0xf5, 0x21, 0x00


	//----- nvinfo : EIATTR_KPARAM_INFO
	.align		4
.L_109:
        /*0038*/ 	.byte	0x04, 0x17
        /*003a*/ 	.short	(.L_111 - .L_110)
.L_110:
        /*003c*/ 	.word	0x00000000
        /*0040*/ 	.short	0x0002
        /*0042*/ 	.short	0x0010
        /*0044*/ 	.byte	0x00, 0xf5, 0x21, 0x00


	//----- nvinfo : EIATTR_KPARAM_INFO
	.align		4
.L_111:
        /*0048*/ 	.byte	0x04, 0x17
        /*004a*/ 	.short	(.L_113 - .L_112)
.L_112:
        /*004c*/ 	.word	0x00000000
        /*0050*/ 	.short	0x0001
        /*0052*/ 	.short	0x0008
        /*0054*/ 	.byte	0x00, 0xf5, 0x21, 0x00


	//----- nvinfo : EIATTR_KPARAM_INFO
	.align		4
.L_113:
        /*0058*/ 	.byte	0x04, 0x17
        /*005a*/ 	.short	(.L_115 - .L_114)
.L_114:
        /*005c*/ 	.word	0x00000000
        /*0060*/ 	.short	0x0000
        /*0062*/ 	.short	0x0000
        /*0064*/ 	.byte	0x00, 0xf5, 0x21, 0x00


	//----- nvinfo : EIATTR_SPARSE_MMA_MASK
	.align		4
.L_115:
        /*0068*/ 	.byte	0x03, 0x50
        /*006a*/ 	.short	0x0000


	//----- nvinfo : EIATTR_MAXREG_COUNT
	.align		4
        /*006c*/ 	.byte	0x03, 0x1b
        /*006e*/ 	.short	0x00ff


	//----- nvinfo : EIATTR_MERCURY_ISA_VERSION
	.align		4
        /*0070*/ 	.byte	0x03, 0x5f
        /*0072*/ 	.short	0x0101


	//----- nvinfo : EIATTR_INT_WARP_WIDE_INSTR_OFFSETS
	.align		4
        /*0074*/ 	.byte	0x04, 0x31
        /*0076*/ 	.short	(.L_117 - .L_116)


	//   ....[0]....
.L_116:
        /*0078*/ 	.word	0x00000400


	//----- nvinfo : EIATTR_VRC_CTA_INIT_COUNT
	.align		4
.L_117:
        /*007c*/ 	.byte	0x02, 0x4a
	.zero		1
	.zero		1


	//----- nvinfo : EIATTR_EXIT_INSTR_OFFSETS
	.align		4
        /*0080*/ 	.byte	0x04, 0x1c
        /*0082*/ 	.short	(.L_119 - .L_118)


	//   ....[0]....
.L_118:
        /*0084*/ 	.word	0x00000520


	//----- nvinfo : EIATTR_CRS_STACK_SIZE
	.align		4
.L_119:
        /*0088*/ 	.byte	0x04, 0x1e
        /*008a*/ 	.short	(.L_121 - .L_120)
.L_120:
        /*008c*/ 	.word	0x00000000


	//----- nvinfo : EIATTR_CBANK_PARAM_SIZE
	.align		4
.L_121:
        /*0090*/ 	.byte	0x03, 0x19
        /*0092*/ 	.short	0x0028


	//----- nvinfo : EIATTR_PARAM_CBANK
	.align		4
        /*0094*/ 	.byte	0x04, 0x0a
        /*0096*/ 	.short	(.L_123 - .L_122)
	.align		4
.L_122:
        /*0098*/ 	.word	index@(.nv.constant0._Z20make_iteration_innerPKiPiS0_S1_ii)
        /*009c*/ 	.short	0x0380
        /*009e*/ 	.short	0x0028


	//----- nvinfo : EIATTR_SW_WAR
	.align		4
.L_123:
        /*00a0*/ 	.byte	0x04, 0x36
        /*00a2*/ 	.short	(.L_125 - .L_124)
.L_124:
        /*00a4*/ 	.word	0x00000008
.L_125:


//--------------------- .nv.callgraph             --------------------------
	.section	.nv.callgraph,"",@"SHT_CUDA_CALLGRAPH"
	.align	4
	.sectionentsize	8
	.align		4
        /*0000*/ 	.word	0x00000000
	.align		4
        /*0004*/ 	.word	0xffffffff
	.align		4
        /*0008*/ 	.word	0x00000000
	.align		4
        /*000c*/ 	.word	0xfffffffe
	.align		4
        /*0010*/ 	.word	0x00000000
	.align		4
        /*0014*/ 	.word	0xfffffffd
	.align		4
        /*0018*/ 	.word	0x00000000
	.align		4
        /*001c*/ 	.word	0xfffffffc


//--------------------- .text._Z21make_iteration_cornerPKiPiS0_S1_ii4dim3 --------------------------
	.section	.text._Z21make_iteration_cornerPKiPiS0_S1_ii4dim3,"ax",@progbits
	.align	128
        .global         _Z21make_iteration_cornerPKiPiS0_S1_ii4dim3
        .type           _Z21make_iteration_cornerPKiPiS0_S1_ii4dim3,@function
        .size           _Z21make_iteration_cornerPKiPiS0_S1_ii4dim3,(.L_x_16 - _Z21make_iteration_cornerPKiPiS0_S1_ii4dim3)
        .other          _Z21make_iteration_cornerPKiPiS0_S1_ii4dim3,@"STO_CUDA_ENTRY STV_DEFAULT"
_Z21make_iteration_cornerPKiPiS0_S1_ii4dim3:
.text._Z21make_iteration_cornerPKiPiS0_S1_ii4dim3:
[----:B------:R-:W-:Y:S01]  /*0000*/  LDC R1, c[0x0][0x37c] ;  /* 0x0000df00ff017b82 */ /* 0x000fe20000000800 */
[----:B------:R-:W0:Y:S07]  /*0010*/  S2R R3, SR_TID.X ;  /* 0x0000000000037919 */ /* 0x000e2e0000002100 */
[----:B------:R-:W1:Y:S01]  /*0020*/  LDC R0, c[0x0][0x360] ;  /* 0x0000d800ff007b82 */ /* 0x000e620000000800 */
[----:B------:R-:W2:Y:S01]  /*0030*/  LDCU.64 UR4, c[0x0][0x3a8] ;  /* 0x00007500ff0477ac */ /* 0x000ea20008000a00 */
[----:B------:R-:W3:Y:S01]  /*0040*/  S2R R9, SR_TID.Y ;  /* 0x0000000000097919 */ /* 0x000ee20000002200 */
[----:B------:R-:W4:Y:S05]  /*0050*/  LDCU.64 UR6, c[0x0][0x358] ;  /* 0x00006b00ff0677ac */ /* 0x000f2a0008000a00 */
[----:B------:R-:W1:Y:S08]  /*0060*/  S2UR UR8, SR_CTAID.X ;  /* 0x00000000000879c3 */ /* 0x000e700000002500 */
[----:B------:R-:W5:Y:S01]  /*0070*/  S2UR UR9, SR_CTAID.Y ;  /* 0x00000000000979c3 */ /* 0x000f620000002600 */
[----:B--2---:R-:W-:-:S02]  /*0080*/  UIADD3 UR4, UPT, UPT, UR4, -0x1, URZ ;  /* 0xffffffff04047890 */ /* 0x004fc4000fffe0ff */
[----:B------:R-:W-:-:S05]  /*0090*/  UIADD3 UR5, UPT, UPT, UR5, -0x1, URZ ;  /* 0xffffffff05057890 */ /* 0x000fca000fffe0ff */
[----:B------:R-:W5:Y:S08]  /*00a0*/  LDC R2, c[0x0][0x364] ;  /* 0x0000d900ff027b82 */ /* 0x000f700000000800 */
[----:B------:R-:W2:Y:S01]  /*00b0*/  LDC R5, c[0x0][0x3a4] ;  /* 0x0000e900ff057b82 */ /* 0x000ea20000000800 */
[----:B-1----:R-:W-:-:S04]  /*00c0*/  IMAD R0, R0, UR8, RZ ;  /* 0x0000000800007c24 */ /* 0x002fc8000f8e02ff */
[----:B0-----:R-:W-:-:S03]  /*00d0*/  IMAD R8, R0, UR4, R3 ;  /* 0x0000000400087c24 */ /* 0x001fc6000f8e0203 */
[----:B------:R-:W0:Y:S01]  /*00e0*/  LDC.64 R6, c[0x0][0x380] ;  /* 0x0000e000ff067b82 */ /* 0x000e220000000a00 */
[----:B-----5:R-:W-:-:S04]  /*00f0*/  IMAD R2, R2, UR9, RZ ;  /* 0x0000000902027c24 */ /* 0x020fc8000f8e02ff */
[----:B---3--:R-:W-:-:S04]  /*0100*/  IMAD R12, R2, UR5, R9 ;  /* 0x00000005020c7c24 */ /* 0x008fc8000f8e0209 */
[----:B--2---:R-:W-:-:S04]  /*0110*/  IMAD R0, R12, R5, R8 ;  /* 0x000000050c007224 */ /* 0x004fc800078e0208 */
[----:B0-----:R-:W-:-:S05]  /*0120*/  IMAD.WIDE R2, R0, 0x4, R6 ;  /* 0x0000000400027825 */ /* 0x001fca00078e0206 */
[----:B----4-:R-:W2:Y:S01]  /*0130*/  LDG.E R4, desc[UR6][R2.64] ;  /* 0x0000000602047981 */ /* 0x010ea2000c1e1900 */
[----:B------:R-:W-:Y:S01]  /*0140*/  BSSY.RECONVERGENT B0, `(.L_x_0) ;  /* 0x000005f000007945 */ /* 0x000fe20003800200 */
[----:B--2---:R-:W-:-:S13]  /*0150*/  ISETP.NE.AND P0, PT, R4, RZ, PT ;  /* 0x000000ff0400720c */ /* 0x004fda0003f05270 */
[----:B------:R-:W-:Y:S05]  /*0160*/  @P0 BRA `(.L_x_1) ;  /* 0x00000004005c0947 */ /* 0x000fea0003800000 */
[-C--:B------:R-:W-:Y:S01]  /*0170*/  ISETP.GT.AND P1, PT, R12, R5.reuse, PT ;  /* 0x000000050c00720c */ /* 0x080fe20003f24270 */
[----:B------:R-:W0:Y:S01]  /*0180*/  LDCU.64 UR4, c[0x0][0x380] ;  /* 0x00007000ff0477ac */ /* 0x000e220008000a00 */
[-C--:B------:R-:W-:Y:S01]  /*0190*/  ISETP.GE.AND P2, PT, R8, R5.reuse, PT ;  /* 0x000000050800720c */ /* 0x080fe20003f46270 */
[CC--:B------:R-:W-:Y:S01]  /*01a0*/  IMAD R13, R12.reuse, R5.reuse, -R5 ;  /* 0x000000050c0d7224 */ /* 0x0c0fe200078e0a05 */
[----:B------:R-:W-:Y:S02]  /*01b0*/  ISETP.GT.AND P1, PT, R12, RZ, !P1 ;  /* 0x000000ff0c00720c */ /* 0x000fe40004f24270 */
[C---:B------:R-:W-:Y:S02]  /*01c0*/  ISETP.GT.AND P2, PT, R8.reuse, -0x1, !P2 ;  /* 0xffffffff0800780c */ /* 0x040fe40005744270 */
[----:B------:R-:W-:Y:S02]  /*01d0*/  ISETP.GT.AND P0, PT, R8, R5, PT ;  /* 0x000000050800720c */ /* 0x000fe40003f04270 */
[----:B------:R-:W-:-:S02]  /*01e0*/  PLOP3.LUT P5, PT, P2, P1, PT, 0x80, 0x8 ;  /* 0x000000000008781c */ /* 0x000fc400017a3070 */
[C---:B------:R-:W-:Y:S02]  /*01f0*/  ISETP.GT.AND P0, PT, R8.reuse, RZ, !P0 ;  /* 0x000000ff0800720c */ /* 0x040fe40004704270 */
[----:B------:R-:W-:Y:S02]  /*0200*/  SHF.R.S32.HI R16, RZ, 0x1f, R8 ;  /* 0x0000001fff107819 */ /* 0x000fe40000011408 */
[----:B------:R-:W-:Y:S02]  /*0210*/  IADD3 R4, P3, PT, R8, R13, RZ ;  /* 0x0000000d08047210 */ /* 0x000fe40007f7e0ff */
[----:B------:R-:W-:-:S05]  /*0220*/  PLOP3.LUT P4, PT, P0, P1, PT, 0x80, 0x8 ;  /* 0x000000000008781c */ /* 0x000fca0000783070 */
[----:B------:R-:W-:-:S04]  /*0230*/  @P5 IMAD.IADD R11, R8, 0x1, R13 ;  /* 0x00000001080b5824 */ /* 0x000fc800078e020d */
[----:B------:R-:W-:Y:S01]  /*0240*/  @P5 IMAD.WIDE R10, R11, 0x4, R6 ;  /* 0x000000040b0a5825 */ /* 0x000fe200078e0206 */
[----:B------:R-:W-:Y:S02]  /*0250*/  LEA.HI.X.SX32 R7, R13, R16, 0x1, P3 ;  /* 0x000000100d077211 */ /* 0x000fe400018f0eff */
[----:B0-----:R-:W-:-:S03]  /*0260*/  LEA R6, P3, R4, UR4, 0x2 ;  /* 0x0000000404067c11 */ /* 0x001fc6000f8610ff */
[----:B------:R-:W2:Y:S01]  /*0270*/  @P5 LDG.E R10, desc[UR6][R10.64] ;  /* 0x000000060a0a5981 */ /* 0x000ea2000c1e1900 */
[----:B------:R-:W-:-:S05]  /*0280*/  LEA.HI.X R7, R4, UR5, R7, 0x2, P3 ;  /* 0x0000000504077c11 */ /* 0x000fca00098f1407 */
[----:B------:R-:W3:Y:S01]  /*0290*/  @P4 LDG.E R9, desc[UR6][R6.64+-0x4] ;  /* 0xfffffc0606094981 */ /* 0x000ee2000c1e1900 */
[----:B------:R-:W-:Y:S02]  /*02a0*/  VIADD R14, R8, 0x1 ;  /* 0x00000001080e7836 */ /* 0x000fe40000000000 */
[----:B------:R-:W-:-:S03]  /*02b0*/  IMAD.MOV.U32 R4, RZ, RZ, RZ ;  /* 0x000000ffff047224 */ /* 0x000fc600078e00ff */
[----:B------:R-:W-:Y:S01]  /*02c0*/  ISETP.GE.AND P3, PT, R14, R5, PT ;  /* 0x000000050e00720c */ /* 0x000fe20003f66270 */
[----:B------:R-:W-:-:S03]  /*02d0*/  IMAD R13, R5, 0x2, R13 ;  /* 0x00000002050d7824 */ /* 0x000fc600078e020d */
[----:B------:R-:W-:-:S04]  /*02e0*/  ISETP.GT.AND P3, PT, R8, -0x2, !P3 ;  /* 0xfffffffe0800780c */ /* 0x000fc80005f64270 */
[----:B------:R-:W-:-:S13]  /*02f0*/  PLOP3.LUT P1, PT, P3, P1, PT, 0x80, 0x8 ;  /* 0x000000000008781c */ /* 0x000fda0001f23070 */
[----:B------:R-:W4:Y:S01]  /*0300*/  @P1 LDG.E R6, desc[UR6][R6.64+0x4] ;  /* 0x0000040606061981 */ /* 0x000f22000c1e1900 */
[----:B--2---:R-:W-:Y:S01]  /*0310*/  @P5 ISETP.GT.AND P6, PT, R10, RZ, PT ;  /* 0x000000ff0a00520c */ /* 0x004fe20003fc4270 */
[----:B------:R-:W-:-:S03]  /*0320*/  VIADD R10, R12, 0x1 ;  /* 0x000000010c0a7836 */ /* 0x000fc60000000000 */
[----:B------:R-:W-:Y:S02]  /*0330*/  @P5 SEL R4, RZ, 0x1, !P6 ;  /* 0x00000001ff045807 */ /* 0x000fe40007000000 */
[----:B---3--:R-:W-:Y:S01]  /*0340*/  @P4 ISETP.GT.AND P6, PT, R9, RZ, PT ;  /* 0x000000ff0900420c */ /* 0x008fe20003fc4270 */
[----:B------:R-:W-:Y:S01]  /*0350*/  IMAD.MOV.U32 R9, RZ, RZ, RZ ;  /* 0x000000ffff097224 */ /* 0x000fe200078e00ff */
[-C--:B------:R-:W-:Y:S02]  /*0360*/  ISETP.GE.AND P5, PT, R12, R5.reuse, PT ;  /* 0x000000050c00720c */ /* 0x080fe40003fa6270 */
[----:B------:R-:W-:Y:S02]  /*0370*/  @P4 SEL R9, RZ, 0x1, !P6 ;  /* 0x00000001ff094807 */ /* 0x000fe40007000000 */
[----:B------:R-:W-:Y:S02]  /*0380*/  ISETP.GE.AND P4, PT, R10, R5, PT ;  /* 0x000000050a00720c */ /* 0x000fe40003f86270 */
[----:B------:R-:W-:Y:S01]  /*0390*/  IADD3 R17, P6, PT, R8, R13, RZ ;  /* 0x0000000d08117210 */ /* 0x000fe20007fde0ff */
[----:B------:R-:W0:Y:S01]  /*03a0*/  LDC.64 R10, c[0x0][0x390] ;  /* 0x0000e400ff0a7b82 */ /* 0x000e220000000a00 */
[----:B------:R-:W-:-:S02]  /*03b0*/  ISETP.GT.AND P5, PT, R12, -0x1, !P5 ;  /* 0xffffffff0c00780c */ /* 0x000fc40006fa4270 */
[----:B------:R-:W-:Y:S02]  /*03c0*/  ISETP.GT.AND P4, PT, R12, -0x2, !P4 ;  /* 0xfffffffe0c00780c */ /* 0x000fe40006784270 */
[----:B------:R-:W-:Y:S02]  /*03d0*/  LEA.HI.X.SX32 R18, R13, R16, 0x1, P6 ;  /* 0x000000100d127211 */ /* 0x000fe400030f0eff */
[----:B------:R-:W-:Y:S02]  /*03e0*/  PLOP3.LUT P6, PT, P0, P5, PT, 0x80, 0x8 ;  /* 0x000000000008781c */ /* 0x000fe400007cb070 */
[----:B------:R-:W-:Y:S02]  /*03f0*/  PLOP3.LUT P5, PT, P3, P5, PT, 0x80, 0x8 ;  /* 0x000000000008781c */ /* 0x000fe40001fab070 */
[----:B------:R-:W-:Y:S02]  /*0400*/  PLOP3.LUT P2, PT, P2, P4, PT, 0x80, 0x8 ;  /* 0x000000000008781c */ /* 0x000fe40001749070 */
[----:B------:R-:W-:-:S02]  /*0410*/  PLOP3.LUT P0, PT, P0, P4, PT, 0x80, 0x8 ;  /* 0x000000000008781c */ /* 0x000fc40000709070 */
[----:B------:R-:W-:Y:S02]  /*0420*/  PLOP3.LUT P3, PT, P3, P4, PT, 0x80, 0x8 ;  /* 0x000000000008781c */ /* 0x000fe40001f69070 */
[----:B------:R-:W-:-:S03]  /*0430*/  LEA R12, P4, R17, UR4, 0x2 ;  /* 0x00000004110c7c11 */ /* 0x000fc6000f8810ff */
[----:B------:R-:W2:Y:S01]  /*0440*/  @P6 LDG.E R8, desc[UR6][R2.64+-0x4] ;  /* 0xfffffc0602086981 */ /* 0x000ea2000c1e1900 */
[----:B------:R-:W-:-:S03]  /*0450*/  LEA.HI.X R13, R17, UR5, R18, 0x2, P4 ;  /* 0x00000005110d7c11 */ /* 0x000fc6000a0f1412 */
[----:B------:R1:W3:Y:S01]  /*0460*/  @P5 LDG.E R16, desc[UR6][R2.64+0x4] ;  /* 0x0000040602105981 */ /* 0x0002e2000c1e1900 */
[----:B------:R-:W-:-:S03]  /*0470*/  @P2 IMAD.WIDE R14, R5, 0x4, R2 ;  /* 0x00000004050e2825 */ /* 0x000fc600078e0202 */
[----:B------:R-:W5:Y:S04]  /*0480*/  @P0 LDG.E R5, desc[UR6][R12.64+-0x4] ;  /* 0xfffffc060c050981 */ /* 0x000f68000c1e1900 */
[----:B------:R-:W5:Y:S04]  /*0490*/  @P2 LDG.E R14, desc[UR6][R14.64] ;  /* 0x000000060e0e2981 */ /* 0x000f68000c1e1900 */
[----:B------:R-:W5:Y:S01]  /*04a0*/  @P3 LDG.E R7, desc[UR6][R12.64+0x4] ;  /* 0x000004060c073981 */ /* 0x000f62000c1e1900 */
[----:B0-----:R-:W-:-:S06]  /*04b0*/  IMAD.WIDE R10, R0, 0x4, R10 ;  /* 0x00000004000a7825 */ /* 0x001fcc00078e020a */
[----:B------:R-:W5:Y:S01]  /*04c0*/  LDG.E R11, desc[UR6][R10.64] ;  /* 0x000000060a0b7981 */ /* 0x000f62000c1e1900 */
[----:B----4-:R-:W-:Y:S02]  /*04d0*/  @P1 ISETP.GT.AND P4, PT, R6, RZ, PT ;  /* 0x000000ff0600120c */ /* 0x010fe40003f84270 */
[----:B-1----:R-:W-:Y:S02]  /*04e0*/  CS2R R2, SRZ ;  /* 0x0000000000027805 */ /* 0x002fe4000001ff00 */
[----:B------:R-:W-:Y:S01]  /*04f0*/  @P1 SEL R2, RZ, 0x1, !P4 ;  /* 0x00000001ff021807 */ /* 0x000fe20006000000 */
[----:B------:R-:W-:-:S03]  /*0500*/  IMAD.MOV.U32 R6, RZ, RZ, RZ ;  /* 0x000000ffff067224 */ /* 0x000fc600078e00ff */
[----:B------:R-:W-:Y:S02]  /*0510*/  IADD3 R2, PT, PT, R2, R4, R9 ;  /* 0x0000000402027210 */ /* 0x000fe40007ffe009 */
[----:B--2---:R-:W-:Y:S02]  /*0520*/  @P6 ISETP.GT.AND P1, PT, R8, RZ, PT ;  /* 0x000000ff0800620c */ /* 0x004fe40003f24270 */
[----:B---3--:R-:W-:Y:S02]  /*0530*/  @P5 ISETP.GT.AND P4, PT, R16, RZ, PT ;  /* 0x000000ff1000520c */ /* 0x008fe40003f84270 */
[----:B------:R-:W-:Y:S02]  /*0540*/  @P6 SEL R3, RZ, 0x1, !P1 ;  /* 0x00000001ff036807 */ /* 0x000fe40004800000 */
[----:B------:R-:W-:Y:S02]  /*0550*/  @P5 SEL R6, RZ, 0x1, !P4 ;  /* 0x00000001ff065807 */ /* 0x000fe40006000000 */
[----:B-----5:R-:W-:-:S02]  /*0560*/  @P0 ISETP.GT.AND P1, PT, R5, RZ, PT ;  /* 0x000000ff0500020c */ /* 0x020fc40003f24270 */
[----:B------:R-:W-:Y:S02]  /*0570*/  @P2 ISETP.GT.AND P4, PT, R14, RZ, PT ;  /* 0x000000ff0e00220c */ /* 0x000fe40003f84270 */
[----:B------:R-:W-:Y:S02]  /*0580*/  IADD3 R6, PT, PT, R6, R3, R2 ;  /* 0x0000000306067210 */ /* 0x000fe40007ffe002 */
[----:B------:R-:W-:Y:S02]  /*0590*/  CS2R R2, SRZ ;  /* 0x0000000000027805 */ /* 0x000fe4000001ff00 */
[----:B------:R-:W-:Y:S02]  /*05a0*/  @P3 ISETP.GT.AND P5, PT, R7, RZ, PT ;  /* 0x000000ff0700320c */ /* 0x000fe40003fa4270 */
[----:B------:R-:W-:Y:S02]  /*05b0*/  @P2 SEL R3, RZ, 0x1, !P4 ;  /* 0x00000001ff032807 */ /* 0x000fe40006000000 */
[----:B------:R-:W-:-:S02]  /*05c0*/  @P0 SEL R2, RZ, 0x1, !P1 ;  /* 0x00000001ff020807 */ /* 0x000fc40004800000 */
[----:B------:R-:W-:Y:S02]  /*05d0*/  CS2R R4, SRZ ;  /* 0x0000000000047805 */ /* 0x000fe4000001ff00 */
[----:B------:R-:W-:Y:S02]  /*05e0*/  @P3 SEL R4, RZ, 0x1, !P5 ;  /* 0x00000001ff043807 */ /* 0x000fe40006800000 */
[----:B------:R-:W-:-:S05]  /*05f0*/  IADD3 R3, PT, PT, R3, R2, R6 ;  /* 0x0000000203037210 */ /* 0x000fca0007ffe006 */
[----:B------:R-:W-:-:S05]  /*0600*/  IMAD.IADD R4, R3, 0x1, R4 ;  /* 0x0000000103047824 */ /* 0x000fca00078e0204 */
[----:B------:R-:W-:-:S13]  /*0610*/  ISETP.GT.AND P0, PT, R4, R11, PT ;  /* 0x0000000b0400720c */ /* 0x000fda0003f04270 */
[----:B------:R-:W-:Y:S05]  /*0620*/  @!P0 BRA `(.L_x_2) ;  /* 0x0000000000408947 */ /* 0x000fea0003800000 */
[----:B------:R-:W0:Y:S01]  /*0630*/  S2R R4, SR_LANEID ;  /* 0x0000000000047919 */ /* 0x000e220000000000 */
[----:B------:R-:W1:Y:S01]  /*0640*/  LDC R5, c[0x0][0x3a0] ;  /* 0x0000e800ff057b82 */ /* 0x000e620000000800 */
[----:B------:R-:W-:Y:S02]  /*0650*/  VOTEU.ANY UR4, UPT, PT ;  /* 0x0000000000047886 */ /* 0x000fe400038e0100 */
[----:B------:R-:W-:Y:S02]  /*0660*/  UFLO.U32 UR5, UR4 ;  /* 0x00000004000572bd */ /* 0x000fe400080e0000 */
[----:B------:R-:W2:Y:S03]  /*0670*/  POPC R7, UR4 ;  /* 0x0000000400077d09 */ /* 0x000ea60008000000 */
[----:B------:R-:W1:Y:S01]  /*0680*/  LDC.64 R2, c[0x0][0x398] ;  /* 0x0000e600ff027b82 */ /* 0x000e620000000a00 */
[----:B0-----:R-:W-:Y:S01]  /*0690*/  ISETP.EQ.U32.AND P0, PT, R4, UR5, PT ;  /* 0x0000000504007c0c */ /* 0x001fe2000bf02070 */
[----:B-1----:R-:W-:-:S12]  /*06a0*/  IMAD.WIDE R2, R5, 0x4, R2 ;  /* 0x0000000405027825 */ /* 0x002fd800078e0202 */
[----:B--2---:R0:W-:Y:S01]  /*06b0*/  @P0 REDG.E.ADD.STRONG.GPU desc[UR6][R2.64], R7 ;  /* 0x000000070200098e */ /* 0x0041e2000c12e106 */
[----:B------:R-:W-:Y:S01]  /*06c0*/  IMAD.MOV.U32 R5, RZ, RZ, 0xa ;  /* 0x0000000aff057424 */ /* 0x000fe200078e00ff */
[----:B------:R-:W-:Y:S06]  /*06d0*/  BRA `(.L_x_2) ;  /* 0x0000000000147947 */ /* 0x000fec0003800000 */
.L_x_1:
[----:B------:R-:W-:-:S13]  /*06e0*/  ISETP.GE.AND P0, PT, R4, 0x1, PT ;  /* 0x000000010400780c */ /* 0x000fda0003f06270 */
[C---:B------:R-:W-:Y:S01]  /*06f0*/  @P0 VIADD R5, R4.reuse, 0xffffffff ;  /* 0xffffffff04050836 */ /* 0x040fe20000000000 */
[----:B------:R-:W-:-:S04]  /*0700*/  @P0 ISETP.NE.AND P1, PT, R4, 0x1, PT ;  /* 0x000000010400080c */ /* 0x000fc80003f25270 */
[----:B------:R-:W-:Y:S01]  /*0710*/  @P0 SEL R5, R5, 0xffffffe2, P1 ;  /* 0xffffffe205050807 */ /* 0x000fe20000800000 */
[----:B------:R-:W-:-:S08]  /*0720*/  @!P0 VIADD R5, R4, 0x1 ;  /* 0x0000000104058836 */ /* 0x000fd00000000000 */
.L_x_2:
[----:B------:R-:W-:Y:S05]  /*0730*/  BSYNC.RECONVERGENT B0 ;  /* 0x0000000000007941 */ /* 0x000fea0003800200 */
.L_x_0:
[----:B0-----:R-:W0:Y:S02]  /*0740*/  LDC.64 R2, c[0x0][0x388] ;  /* 0x0000e200ff027b82 */ /* 0x001e240000000a00 */
[----:B0-----:R-:W-:-:S05]  /*0750*/  IMAD.WIDE R2, R0, 0x4, R2 ;  /* 0x0000000400027825 */ /* 0x001fca00078e0202 */
[----:B------:R-:W-:Y:S01]  /*0760*/  STG.E desc[UR6][R2.64], R5 ;  /* 0x0000000502007986 */ /* 0x000fe2000c101906 */
[----:B------:R-:W-:Y:S05]  /*0770*/  EXIT ;  /* 0x000000000000794d */ /* 0x000fea0003800000 */
.L_x_3:
[----:B------:R-:W-:-:S00]  /*0780*/  BRA `(.L_x_3) ;  /* 0xfffffffc00fc7947 */ /* 0x000fc0000383ffff */
[----:B------:R-:W-:-:S00]  /*0790*/  NOP ;  /* 0x0000000000007918 */ /* 0x000fc00000000000 */
        /* <DEDUP_REMOVED lines=14> */
.L_x_16:


//--------------------- .text._Z23make_iteration_border_yPKiPiS0_S1_ii4dim3 --------------------------
	.section	.text._Z23make_iteration_border_yPKiPiS0_S1_ii4dim3,"ax",@progbits
	.align	128
        .global         _Z23make_iteration_border_yPKiPiS0_S1_ii4dim3
        .type           _Z23make_iteration_border_yPKiPiS0_S1_ii4dim3,@function
        .size           _Z23make_iteration_border_yPKiPiS0_S1_ii4dim3,(.L_x_17 - _Z23make_iteration_border_yPKiPiS0_S1_ii4dim3)
        .other          _Z23make_iteration_border_yPKiPiS0_S1_ii4dim3,@"STO_CUDA_ENTRY STV_DEFAULT"
_Z23make_iteration_border_yPKiPiS0_S1_ii4dim3:
.text._Z23make_iteration_border_yPKiPiS0_S1_ii4dim3:
[----:B------:R-:W-:Y:S01]  /*0000*/  LDC R1, c[0x0][0x37c] ;  /* 0x0000df00ff017b82 */ /* 0x000fe20000000800 */
[----:B------:R-:W0:Y:S07]  /*0010*/  S2R R8, SR_TID.Y ;  /* 0x0000000000087919 */ /* 0x000e2e0000002200 */
[----:B------:R-:W1:Y:S01]  /*0020*/  S2UR UR5, SR_CTAID.Y ;  /* 0x00000000000579c3 */ /* 0x000e620000002600 */
[----:B------:R-:W2:Y:S01]  /*0030*/  LDCU UR4, c[0x0][0x3a8] ;  /* 0x00007500ff0477ac */ /* 0x000ea20008000800 */
[----:B------:R-:W3:Y:S06]  /*0040*/  S2R R3, SR_TID.X ;  /* 0x0000000000037919 */ /* 0x000eec0000002100 */
[----:B------:R-:W4:Y:S08]  /*0050*/  S2UR UR8, SR_CTAID.X ;  /* 0x00000000000879c3 */ /* 0x000f300000002500 */
[----:B------:R-:W4:Y:S01]  /*0060*/  LDC R0, c[0x0][0x360] ;  /* 0x0000d800ff007b82 */ /* 0x000f220000000800 */
[----:B------:R-:W1:Y:S01]  /*0070*/  LDCU UR6, c[0x0][0x364] ;  /* 0x00006c80ff0677ac */ /* 0x000e620008000800 */
[----:B--2---:R-:W-:-:S06]  /*0080*/  UIADD3 UR4, UPT, UPT, UR4, -0x1, URZ ;  /* 0xffffffff04047890 */ /* 0x004fcc000fffe0ff */
[----:B------:R-:W2:Y:S08]  /*0090*/  LDC R5, c[0x0][0x3a4] ;  /* 0x0000e900ff057b82 */ /* 0x000eb00000000800 */
[----:B------:R-:W5:Y:S01]  /*00a0*/  LDC.64 R6, c[0x0][0x380] ;  /* 0x0000e000ff067b82 */ /* 0x000f620000000a00 */
[----:B-1----:R-:W-:Y:S01]  /*00b0*/  UIMAD UR5, UR5, UR6, UR6 ;  /* 0x00000006050572a4 */ /* 0x002fe2000f8e0206 */
[----:B------:R-:W1:Y:S01]  /*00c0*/  LDCU.64 UR6, c[0x0][0x358] ;  /* 0x00006b00ff0677ac */ /* 0x000e620008000a00 */
[----:B----4-:R-:W-:-:S04]  /*00d0*/  IMAD R0, R0, UR8, RZ ;  /* 0x0000000800007c24 */ /* 0x010fc8000f8e02ff */
[----:B0-----:R-:W-:Y:S02]  /*00e0*/  VIADD R8, R8, UR5 ;  /* 0x0000000508087c36 */ /* 0x001fe40008000000 */
[----:B---3--:R-:W-:-:S04]  /*00f0*/  IMAD R4, R0, UR4, R3 ;  /* 0x0000000400047c24 */ /* 0x008fc8000f8e0203 */
[----:B--2---:R-:W-:-:S04]  /*0100*/  IMAD R0, R8, R5, R4 ;  /* 0x0000000508007224 */ /* 0x004fc800078e0204 */
[----:B-----5:R-:W-:-:S05]  /*0110*/  IMAD.WIDE R2, R0, 0x4, R6 ;  /* 0x0000000400027825 */ /* 0x020fca00078e0206 */
[----:B-1----:R-:W2:Y:S01]  /*0120*/  LDG.E R9, desc[UR6][R2.64] ;  /* 0x0000000602097981 */ /* 0x002ea2000c1e1900 */
[----:B------:R-:W-:Y:S01]  /*0130*/  BSSY.RECONVERGENT B0, `(.L_x_4) ;  /* 0x000004c000007945 */ /* 0x000fe20003800200 */
[----:B--2---:R-:W-:-:S13]  /*0140*/  ISETP.NE.AND P0, PT, R9, RZ, PT ;  /* 0x000000ff0900720c */ /* 0x004fda0003f05270 */
[----:B------:R-:W-:Y:S05]  /*0150*/  @P0 BRA `(.L_x_5) ;  /* 0x0000000400100947 */ /* 0x000fea0003800000 */
[-C--:B------:R-:W-:Y:S01]  /*0160*/  ISETP.GT.AND P0, PT, R4, R5.reuse, PT ;  /* 0x000000050400720c */ /* 0x080fe20003f04270 */
[----:B------:R-:W-:-:S03]  /*0170*/  IMAD R9, R8, R5, -R5 ;  /* 0x0000000508097224 */ /* 0x000fc600078e0a05 */
[C---:B------:R-:W-:Y:S01]  /*0180*/  ISETP.LT.OR P0, PT, R4.reuse, 0x1, P0 ;  /* 0x000000010400780c */ /* 0x040fe20000701670 */
[----:B------:R-:W-:-:S04]  /*0190*/  IMAD.IADD R9, R4, 0x1, R9 ;  /* 0x0000000104097824 */ /* 0x000fc800078e0209 */
[----:B------:R-:W-:Y:S01]  /*01a0*/  IMAD.WIDE R6, R9, 0x4, R6 ;  /* 0x0000000409067825 */ /* 0x000fe200078e0206 */
[----:B------:R-:W-:-:S07]  /*01b0*/  ISETP.GE.AND P1, PT, R4, R5, PT ;  /* 0x000000050400720c */ /* 0x000fce0003f26270 */
[----:B------:R-:W2:Y:S01]  /*01c0*/  @!P0 LDG.E R19, desc[UR6][R2.64+-0x4] ;  /* 0xfffffc0602138981 */ /* 0x000ea2000c1e1900 */
[----:B------:R-:W-:-:S03]  /*01d0*/  @!P0 IMAD.WIDE R8, R5, 0x4, R2 ;  /* 0x0000000405088825 */ /* 0x000fc600078e0202 */
[----:B------:R-:W3:Y:S01]  /*01e0*/  @!P0 LDG.E R14, desc[UR6][R6.64+-0x4] ;  /* 0xfffffc06060e8981 */ /* 0x000ee2000c1e1900 */
[----:B------:R-:W-:-:S03]  /*01f0*/  ISETP.LT.OR P1, PT, R4, RZ, P1 ;  /* 0x000000ff0400720c */ /* 0x000fc60000f21670 */
[----:B------:R0:W4:Y:S01]  /*0200*/  @!P0 LDG.E R15, desc[UR6][R8.64+-0x4] ;  /* 0xfffffc06080f8981 */ /* 0x000122000c1e1900 */
[----:B------:R-:W-:-:S04]  /*0210*/  IADD3 R10, PT, PT, R4, 0x1, RZ ;  /* 0x00000001040a7810 */ /* 0x000fc80007ffe0ff */
[----:B------:R-:W-:Y:S02]  /*0220*/  ISETP.GE.AND P2, PT, R10, R5, PT ;  /* 0x000000050a00720c */ /* 0x000fe40003f46270 */
[----:B------:R-:W1:Y:S03]  /*0230*/  LDC.64 R10, c[0x0][0x390] ;  /* 0x0000e400ff0a7b82 */ /* 0x000e660000000a00 */
[----:B------:R-:W5:Y:S01]  /*0240*/  @!P1 LDG.E R16, desc[UR6][R6.64] ;  /* 0x0000000606109981 */ /* 0x000f62000c1e1900 */
[----:B------:R-:W-:Y:S01]  /*0250*/  @!P1 IMAD.WIDE R12, R5, 0x4, R2 ;  /* 0x00000004050c9825 */ /* 0x000fe200078e0202 */
[----:B------:R-:W-:-:S05]  /*0260*/  ISETP.LT.OR P2, PT, R4, -0x1, P2 ;  /* 0xffffffff0400780c */ /* 0x000fca0001741670 */
[----:B------:R-:W5:Y:S08]  /*0270*/  @!P1 LDG.E R12, desc[UR6][R12.64] ;  /* 0x000000060c0c9981 */ /* 0x000f70000c1e1900 */
[----:B------:R-:W5:Y:S01]  /*0280*/  @!P2 LDG.E R17, desc[UR6][R6.64+0x4] ;  /* 0x000004060611a981 */ /* 0x000f62000c1e1900 */
[----:B0-----:R-:W-:-:S03]  /*0290*/  @!P2 IMAD.WIDE R8, R5, 0x4, R2 ;  /* 0x000000040508a825 */ /* 0x001fc600078e0202 */
[----:B------:R0:W5:Y:S04]  /*02a0*/  @!P2 LDG.E R18, desc[UR6][R2.64+0x4] ;  /* 0x000004060212a981 */ /* 0x000168000c1e1900 */
[----:B------:R-:W5:Y:S01]  /*02b0*/  @!P2 LDG.E R8, desc[UR6][R8.64+0x4] ;  /* 0x000004060808a981 */ /* 0x000f62000c1e1900 */
[----:B-1----:R-:W-:-:S06]  /*02c0*/  IMAD.WIDE R4, R0, 0x4, R10 ;  /* 0x0000000400047825 */ /* 0x002fcc00078e020a */
[----:B------:R1:W5:Y:S01]  /*02d0*/  LDG.E R5, desc[UR6][R4.64] ;  /* 0x0000000604057981 */ /* 0x000362000c1e1900 */
[----:B------:R-:W-:Y:S01]  /*02e0*/  @!P0 IMAD.MOV.U32 R10, RZ, RZ, 0x2 ;  /* 0x00000002ff0a8424 */ /* 0x000fe200078e00ff */
[C---:B--2---:R-:W-:Y:S02]  /*02f0*/  ISETP.GT.OR P5, PT, R19.reuse, RZ, P0 ;  /* 0x000000ff1300720c */ /* 0x044fe400007a4670 */
[----:B------:R-:W-:Y:S02]  /*0300*/  @!P0 ISETP.GT.AND P4, PT, R19, RZ, PT ;  /* 0x000000ff1300820c */ /* 0x000fe40003f84270 */
[----:B---3--:R-:W-:Y:S02]  /*0310*/  ISETP.GT.OR P3, PT, R14, RZ, P0 ;  /* 0x000000ff0e00720c */ /* 0x008fe40000764670 */
[----:B0-----:R-:W-:Y:S02]  /*0320*/  @!P0 SEL R2, RZ, 0x1, !P4 ;  /* 0x00000001ff028807 */ /* 0x001fe40006000000 */
[----:B----4-:R-:W-:-:S05]  /*0330*/  ISETP.GT.OR P4, PT, R15, RZ, P0 ;  /* 0x000000ff0f00720c */ /* 0x010fca0000784670 */
[----:B------:R-:W-:-:S04]  /*0340*/  @!P5 IMAD.MOV R10, RZ, RZ, 0x1 ;  /* 0x00000001ff0ad424 */ /* 0x000fc800078e02ff */
[----:B------:R-:W-:Y:S01]  /*0350*/  @!P3 IADD3 R10, PT, PT, R2, RZ, RZ ;  /* 0x000000ff020ab210 */ /* 0x000fe20007ffe0ff */
[----:B------:R-:W-:Y:S01]  /*0360*/  HFMA2 R2, -RZ, RZ, 0, 0 ;  /* 0x00000000ff027431 */ /* 0x000fe200000001ff */
[----:B-----5:R-:W-:-:S03]  /*0370*/  ISETP.GT.OR P3, PT, R16, RZ, P1 ;  /* 0x000000ff1000720c */ /* 0x020fc60000f64670 */
[----:B------:R-:W-:Y:S02]  /*0380*/  @!P0 VIADD R3, R10, 0x1 ;  /* 0x000000010a038836 */ /* 0x000fe40000000000 */
[----:B------:R-:W-:-:S04]  /*0390*/  @!P4 IMAD.MOV R3, RZ, RZ, R10 ;  /* 0x000000ffff03c224 */ /* 0x000fc800078e020a */
[----:B------:R-:W-:Y:S01]  /*03a0*/  @!P0 IMAD.MOV.U32 R2, RZ, RZ, R3 ;  /* 0x000000ffff028224 */ /* 0x000fe200078e0003 */
[----:B------:R-:W-:-:S03]  /*03b0*/  ISETP.GT.OR P0, PT, R12, RZ, P1 ;  /* 0x000000ff0c00720c */ /* 0x000fc60000f04670 */
[C---:B------:R-:W-:Y:S01]  /*03c0*/  @!P1 VIADD R3, R2.reuse, 0x1 ;  /* 0x0000000102039836 */ /* 0x040fe20000000000 */
[----:B------:R-:W-:Y:S02]  /*03d0*/  @!P3 IADD3 R3, PT, PT, R2, RZ, RZ ;  /* 0x000000ff0203b210 */ /* 0x000fe40007ffe0ff */
[----:B------:R-:W-:-:S03]  /*03e0*/  ISETP.GT.OR P3, PT, R17, RZ, P2 ;  /* 0x000000ff1100720c */ /* 0x000fc60001764670 */
[----:B-1----:R-:W-:-:S04]  /*03f0*/  @!P1 VIADD R4, R3, 0x1 ;  /* 0x0000000103049836 */ /* 0x002fc80000000000 */
[----:B------:R-:W-:Y:S01]  /*0400*/  @!P0 IMAD.MOV R4, RZ, RZ, R3 ;  /* 0x000000ffff048224 */ /* 0x000fe200078e0203 */
[----:B------:R-:W-:-:S04]  /*0410*/  ISETP.GT.OR P0, PT, R18, RZ, P2 ;  /* 0x000000ff1200720c */ /* 0x000fc80001704670 */
[----:B------:R-:W-:Y:S02]  /*0420*/  @!P1 MOV R2, R4 ;  /* 0x0000000400029202 */ /* 0x000fe40000000f00 */
[----:B------:R-:W-:-:S03]  /*0430*/  ISETP.GT.OR P1, PT, R8, RZ, P2 ;  /* 0x000000ff0800720c */ /* 0x000fc60001724670 */
[----:B------:R-:W-:Y:S02]  /*0440*/  @!P2 VIADD R3, R2, 0x1 ;  /* 0x000000010203a836 */ /* 0x000fe40000000000 */
[----:B------:R-:W-:-:S05]  /*0450*/  @!P3 IMAD.MOV R3, RZ, RZ, R2 ;  /* 0x000000ffff03b224 */ /* 0x000fca00078e0202 */
[----:B------:R-:W-:-:S05]  /*0460*/  @!P2 MOV R4, R3 ;  /* 0x000000030004a202 */ /* 0x000fca0000000f00 */
[----:B------:R-:W-:Y:S02]  /*0470*/  @!P2 VIADD R3, R4, 0x1 ;  /* 0x000000010403a836 */ /* 0x000fe40000000000 */
[----:B------:R-:W-:-:S05]  /*0480*/  @!P0 IMAD.MOV R3, RZ, RZ, R4 ;  /* 0x000000ffff038224 */ /* 0x000fca00078e0204 */
[----:B------:R-:W-:Y:S01]  /*0490*/  @!P2 IADD3 R4, PT, PT, R3, 0x1, RZ ;  /* 0x000000010304a810 */ /* 0x000fe20007ffe0ff */
[----:B------:R-:W-:-:S05]  /*04a0*/  @!P1 IMAD.MOV R4, RZ, RZ, R3 ;  /* 0x000000ffff049224 */ /* 0x000fca00078e0203 */
[----:B------:R-:W-:-:S04]  /*04b0*/  @!P2 MOV R2, R4 ;  /* 0x000000040002a202 */ /* 0x000fc80000000f00 */
[----:B------:R-:W-:Y:S01]  /*04c0*/  ISETP.GT.AND P0, PT, R2, R5, PT ;  /* 0x000000050200720c */ /* 0x000fe20003f04270 */
[----:B------:R-:W-:-:S12]  /*04d0*/  IMAD.MOV.U32 R5, RZ, RZ, RZ ;  /* 0x000000ffff057224 */ /* 0x000fd800078e00ff */
        /* <DEDUP_REMOVED lines=10> */
[----:B------:R-:W-:Y:S01]  /*0580*/  MOV R5, 0xa ;  /* 0x0000000a00057802 */ /* 0x000fe20000000f00 */
[----:B------:R-:W-:Y:S06]  /*0590*/  BRA `(.L_x_6) ;  /* 0x0000000000147947 */ /* 0x000fec0003800000 */
.L_x_5:
[----:B------:R-:W-:-:S13]  /*05a0*/  ISETP.GE.AND P0, PT, R9, 0x1, PT ;  /* 0x000000010900780c */ /* 0x000fda0003f06270 */
[C---:B------:R-:W-:Y:S01]  /*05b0*/  @P0 VIADD R5, R9.reuse, 0xffffffff ;  /* 0xffffffff09050836 */ /* 0x040fe20000000000 */
[----:B------:R-:W-:-:S04]  /*05c0*/  @P0 ISETP.NE.AND P1, PT, R9, 0x1, PT ;  /* 0x000000010900080c */ /* 0x000fc80003f25270 */
[----:B------:R-:W-:Y:S02]  /*05d0*/  @P0 SEL R5, R5, 0xffffffe2, P1 ;  /* 0xffffffe205050807 */ /* 0x000fe40000800000 */
[----:B------:R-:W-:-:S07]  /*05e0*/  @!P0 IADD3 R5, PT, PT, R9, 0x1, RZ ;  /* 0x0000000109058810 */ /* 0x000fce0007ffe0ff */
.L_x_6:
[----:B------:R-:W-:Y:S05]  /*05f0*/  BSYNC.RECONVERGENT B0 ;  /* 0x0000000000007941 */ /* 0x000fea0003800200 */
.L_x_4:
[----:B0-----:R-:W0:Y:S02]  /*0600*/  LDC.64 R2, c[0x0][0x388] ;  /* 0x0000e200ff027b82 */ /* 0x001e240000000a00 */
[----:B0-----:R-:W-:-:S05]  /*0610*/  IMAD.WIDE R2, R0, 0x4, R2 ;  /* 0x0000000400027825 */ /* 0x001fca00078e0202 */
[----:B------:R-:W-:Y:S01]  /*0620*/  STG.E desc[UR6][R2.64], R5 ;  /* 0x0000000502007986 */ /* 0x000fe2000c101906 */
[----:B------:R-:W-:Y:S05]  /*0630*/  EXIT ;  /* 0x000000000000794d */ /* 0x000fea0003800000 */
.L_x_7:
        /* <DEDUP_REMOVED lines=12> */
.L_x_17:


//--------------------- .text._Z23make_iteration_border_xPKiPiS0_S1_ii4dim3 --------------------------
	.section	.text._Z23make_iteration_border_xPKiPiS0_S1_ii4dim3,"ax",@progbits
	.align	128
        .global         _Z23make_iteration_border_xPKiPiS0_S1_ii4dim3
        .type           _Z23make_iteration_border_xPKiPiS0_S1_ii4dim3,@function
        .size           _Z23make_iteration_border_xPKiPiS0_S1_ii4dim3,(.L_x_18 - _Z23make_iteration_border_xPKiPiS0_S1_ii4dim3)
        .other          _Z23make_iteration_border_xPKiPiS0_S1_ii4dim3,@"STO_CUDA_ENTRY STV_DEFAULT"
_Z23make_iteration_border_xPKiPiS0_S1_ii4dim3:
.text._Z23make_iteration_border_xPKiPiS0_S1_ii4dim3:
[----:B------:R-:W-:Y:S01]  /*0000*/  LDC R1, c[0x0][0x37c] ;  /* 0x0000df00ff017b82 */ /* 0x000fe20000000800 */
[----:B------:R-:W0:Y:S07]  /*0010*/  S2R R6, SR_TID.X ;  /* 0x0000000000067919 */ /* 0x000e2e0000002100 */
[----:B------:R-:W1:Y:S01]  /*0020*/  S2UR UR4, SR_CTAID.X ;  /* 0x00000000000479c3 */ /* 0x000e620000002500 */
[----:B------:R-:W1:Y:S01]  /*0030*/  LDCU UR5, c[0x0][0x360] ;  /* 0x00006c00ff0577ac */ /* 0x000e620008000800 */
[----:B------:R-:W2:Y:S01]  /*0040*/  S2R R7, SR_TID.Y ;  /* 0x0000000000077919 */ /* 0x000ea20000002200 */
[----:B------:R-:W3:Y:S05]  /*0050*/  LDCU UR6, c[0x0][0x3ac] ;  /* 0x00007580ff0677ac */ /* 0x000eea0008000800 */
[----:B------:R-:W4:Y:S08]  /*0060*/  S2UR UR8, SR_CTAID.Y ;  /* 0x00000000000879c3 */ /* 0x000f300000002600 */
[----:B------:R-:W4:Y:S08]  /*0070*/  LDC R0, c[0x0][0x364] ;  /* 0x0000d900ff007b82 */ /* 0x000f300000000800 */
[----:B------:R-:W5:Y:S01]  /*0080*/  LDC R8, c[0x0][0x3a4] ;  /* 0x0000e900ff087b82 */ /* 0x000f620000000800 */
[----:B-1----:R-:W-:-:S02]  /*0090*/  UIMAD UR4, UR4, UR5, UR5 ;  /* 0x00000005040472a4 */ /* 0x002fc4000f8e0205 */
[----:B---3--:R-:W-:Y:S01]  /*00a0*/  UIADD3 UR5, UPT, UPT, UR6, -0x1, URZ ;  /* 0xffffffff06057890 */ /* 0x008fe2000fffe0ff */
[----:B------:R-:W1:Y:S03]  /*00b0*/  LDCU.64 UR6, c[0x0][0x358] ;  /* 0x00006b00ff0677ac */ /* 0x000e660008000a00 */
[----:B0-----:R-:W-:Y:S01]  /*00c0*/  VIADD R6, R6, UR4 ;  /* 0x0000000406067c36 */ /* 0x001fe20008000000 */
[----:B------:R-:W0:Y:S01]  /*00d0*/  LDC.64 R4, c[0x0][0x380] ;  /* 0x0000e000ff047b82 */ /* 0x000e220000000a00 */
[----:B----4-:R-:W-:-:S04]  /*00e0*/  IMAD R0, R0, UR8, RZ ;  /* 0x0000000800007c24 */ /* 0x010fc8000f8e02ff */
[----:B--2---:R-:W-:-:S04]  /*00f0*/  IMAD R7, R0, UR5, R7 ;  /* 0x0000000500077c24 */ /* 0x004fc8000f8e0207 */
[----:B-----5:R-:W-:-:S04]  /*0100*/  IMAD R0, R7, R8, R6 ;  /* 0x0000000807007224 */ /* 0x020fc800078e0206 */
[----:B0-----:R-:W-:-:S05]  /*0110*/  IMAD.WIDE R2, R0, 0x4, R4 ;  /* 0x0000000400027825 */ /* 0x001fca00078e0204 */
[----:B-1----:R-:W2:Y:S01]  /*0120*/  LDG.E R9, desc[UR6][R2.64] ;  /* 0x0000000602097981 */ /* 0x002ea2000c1e1900 */
[----:B------:R-:W-:Y:S01]  /*0130*/  BSSY.RECONVERGENT B0, `(.L_x_8) ;  /* 0x000004a000007945 */ /* 0x000fe20003800200 */
[----:B--2---:R-:W-:-:S13]  /*0140*/  ISETP.NE.AND P0, PT, R9, RZ, PT ;  /* 0x000000ff0900720c */ /* 0x004fda0003f05270 */
[----:B------:R-:W-:Y:S05]  /*0150*/  @P0 BRA `(.L_x_9) ;  /* 0x0000000400080947 */ /* 0x000fea0003800000 */
[----:B------:R-:W-:-:S04]  /*0160*/  ISETP.GT.AND P0, PT, R7, R8, PT ;  /* 0x000000080700720c */ /* 0x000fc80003f04270 */
[----:B------:R-:W-:-:S13]  /*0170*/  ISETP.LT.OR P0, PT, R7, 0x1, P0 ;  /* 0x000000010700780c */ /* 0x000fda0000701670 */
[----:B------:R-:W-:-:S04]  /*0180*/  @!P0 IMAD R9, R7, R8, -R8 ;  /* 0x0000000807098224 */ /* 0x000fc800078e0a08 */
[----:B------:R-:W-:-:S04]  /*0190*/  @!P0 IMAD.IADD R9, R6, 0x1, R9 ;  /* 0x0000000106098824 */ /* 0x000fc800078e0209 */
[----:B------:R-:W-:Y:S01]  /*01a0*/  @!P0 IMAD.WIDE R4, R9, 0x4, R4 ;  /* 0x0000000409048825 */ /* 0x000fe200078e0204 */
[----:B------:R-:W-:-:S04]  /*01b0*/  ISETP.GE.AND P1, PT, R7, R8, PT ;  /* 0x000000080700720c */ /* 0x000fc80003f26270 */
[----:B------:R-:W2:Y:S04]  /*01c0*/  @!P0 LDG.E R17, desc[UR6][R4.64] ;  /* 0x0000000604118981 */ /* 0x000ea8000c1e1900 */
[----:B------:R-:W3:Y:S01]  /*01d0*/  @!P0 LDG.E R10, desc[UR6][R4.64+-0x4] ;  /* 0xfffffc06040a8981 */ /* 0x000ee2000c1e1900 */
[C---:B------:R-:W-:Y:S01]  /*01e0*/  ISETP.LT.OR P1, PT, R7.reuse, RZ, P1 ;  /* 0x000000ff0700720c */ /* 0x040fe20000f21670 */
[----:B------:R-:W-:Y:S02]  /*01f0*/  VIADD R6, R7, 0x1 ;  /* 0x0000000107067836 */ /* 0x000fe40000000000 */
[----:B------:R0:W4:Y:S03]  /*0200*/  @!P0 LDG.E R11, desc[UR6][R4.64+0x4] ;  /* 0x00000406040b8981 */ /* 0x000126000c1e1900 */
[----:B------:R-:W-:-:S04]  /*0210*/  ISETP.GE.AND P2, PT, R6, R8, PT ;  /* 0x000000080600720c */ /* 0x000fc80003f46270 */
[----:B------:R-:W-:-:S03]  /*0220*/  ISETP.LT.OR P2, PT, R7, -0x1, P2 ;  /* 0xffffffff0700780c */ /* 0x000fc60001741670 */
[----:B------:R-:W5:Y:S04]  /*0230*/  @!P1 LDG.E R12, desc[UR6][R2.64+-0x4] ;  /* 0xfffffc06020c9981 */ /* 0x000f68000c1e1900 */
[----:B------:R1:W5:Y:S06]  /*0240*/  @!P1 LDG.E R13, desc[UR6][R2.64+0x4] ;  /* 0x00000406020d9981 */ /* 0x00036c000c1e1900 */
[----:B------:R-:W-:-:S02]  /*0250*/  @!P2 IMAD.WIDE R6, R8, 0x4, R2 ;  /* 0x000000040806a825 */ /* 0x000fc400078e0202 */
[----:B------:R-:W0:Y:S03]  /*0260*/  LDC.64 R8, c[0x0][0x390] ;  /* 0x0000e400ff087b82 */ /* 0x000e260000000a00 */
[----:B------:R-:W5:Y:S04]  /*0270*/  @!P2 LDG.E R14, desc[UR6][R6.64+-0x4] ;  /* 0xfffffc06060ea981 */ /* 0x000f68000c1e1900 */
[----:B------:R-:W5:Y:S04]  /*0280*/  @!P2 LDG.E R15, desc[UR6][R6.64] ;  /* 0x00000006060fa981 */ /* 0x000f68000c1e1900 */
[----:B------:R-:W5:Y:S01]  /*0290*/  @!P2 LDG.E R16, desc[UR6][R6.64+0x4] ;  /* 0x000004060610a981 */ /* 0x000f62000c1e1900 */
[----:B0-----:R-:W-:-:S06]  /*02a0*/  IMAD.WIDE R4, R0, 0x4, R8 ;  /* 0x0000000400047825 */ /* 0x001fcc00078e0208 */
[----:B------:R0:W5:Y:S01]  /*02b0*/  LDG.E R5, desc[UR6][R4.64] ;  /* 0x0000000604057981 */ /* 0x000162000c1e1900 */
[----:B------:R-:W-:Y:S02]  /*02c0*/  @!P0 MOV R8, 0x2 ;  /* 0x0000000200088802 */ /* 0x000fe40000000f00 */
[C---:B--2---:R-:W-:Y:S02]  /*02d0*/  ISETP.GT.OR P5, PT, R17.reuse, RZ, P0 ;  /* 0x000000ff1100720c */ /* 0x044fe400007a4670 */
[----:B------:R-:W-:Y:S02]  /*02e0*/  @!P0 ISETP.GT.AND P4, PT, R17, RZ, PT ;  /* 0x000000ff1100820c */ /* 0x000fe40003f84270 */
[----:B---3--:R-:W-:Y:S02]  /*02f0*/  ISETP.GT.OR P3, PT, R10, RZ, P0 ;  /* 0x000000ff0a00720c */ /* 0x008fe40000764670 */
[----:B-1----:R-:W-:Y:S02]  /*0300*/  @!P0 SEL R2, RZ, 0x1, !P4 ;  /* 0x00000001ff028807 */ /* 0x002fe40006000000 */
[----:B----4-:R-:W-:-:S05]  /*0310*/  ISETP.GT.OR P4, PT, R11, RZ, P0 ;  /* 0x000000ff0b00720c */ /* 0x010fca0000784670 */
[----:B------:R-:W-:-:S04]  /*0320*/  @!P5 IMAD.MOV R8, RZ, RZ, 0x1 ;  /* 0x00000001ff08d424 */ /* 0x000fc800078e02ff */
[----:B------:R-:W-:Y:S01]  /*0330*/  @!P3 IMAD.MOV R8, RZ, RZ, R2 ;  /* 0x000000ffff08b224 */ /* 0x000fe200078e0202 */
[----:B-----5:R-:W-:Y:S01]  /*0340*/  ISETP.GT.OR P3, PT, R12, RZ, P1 ;  /* 0x000000ff0c00720c */ /* 0x020fe20000f64670 */
[----:B------:R-:W-:-:S03]  /*0350*/  IMAD.MOV.U32 R2, RZ, RZ, RZ ;  /* 0x000000ffff027224 */ /* 0x000fc600078e00ff */
[----:B------:R-:W-:Y:S01]  /*0360*/  @!P0 IADD3 R3, PT, PT, R8, 0x1, RZ ;  /* 0x0000000108038810 */ /* 0x000fe20007ffe0ff */
[----:B------:R-:W-:-:S05]  /*0370*/  @!P4 IMAD.MOV R3, RZ, RZ, R8 ;  /* 0x000000ffff03c224 */ /* 0x000fca00078e0208 */
[----:B------:R-:W-:Y:S02]  /*0380*/  @!P0 MOV R2, R3 ;  /* 0x0000000300028202 */ /* 0x000fe40000000f00 */
[----:B------:R-:W-:-:S03]  /*0390*/  ISETP.GT.OR P0, PT, R13, RZ, P1 ;  /* 0x000000ff0d00720c */ /* 0x000fc60000f04670 */
[----:B------:R-:W-:Y:S02]  /*03a0*/  @!P1 VIADD R3, R2, 0x1 ;  /* 0x0000000102039836 */ /* 0x000fe40000000000 */
[----:B------:R-:W-:Y:S01]  /*03b0*/  @!P3 IMAD.MOV R3, RZ, RZ, R2 ;  /* 0x000000ffff03b224 */ /* 0x000fe200078e0202 */
[----:B------:R-:W-:-:S04]  /*03c0*/  ISETP.GT.OR P3, PT, R14, RZ, P2 ;  /* 0x000000ff0e00720c */ /* 0x000fc80001764670 */
[----:B0-----:R-:W-:-:S03]  /*03d0*/  @!P1 IADD3 R4, PT, PT, R3, 0x1, RZ ;  /* 0x0000000103049810 */ /* 0x001fc60007ffe0ff */
[----:B------:R-:W-:Y:S01]  /*03e0*/  @!P0 IMAD.MOV R4, RZ, RZ, R3 ;  /* 0x000000ffff048224 */ /* 0x000fe200078e0203 */
[----:B------:R-:W-:-:S03]  /*03f0*/  ISETP.GT.OR P0, PT, R15, RZ, P2 ;  /* 0x000000ff0f00720c */ /* 0x000fc60001704670 */
[----:B------:R-:W-:Y:S01]  /*0400*/  @!P1 IMAD.MOV.U32 R2, RZ, RZ, R4 ;  /* 0x000000ffff029224 */ /* 0x000fe200078e0004 */
[----:B------:R-:W-:-:S04]  /*0410*/  ISETP.GT.OR P1, PT, R16, RZ, P2 ;  /* 0x000000ff1000720c */ /* 0x000fc80001724670 */
[----:B------:R-:W-:Y:S01]  /*0420*/  @!P2 IADD3 R3, PT, PT, R2, 0x1, RZ ;  /* 0x000000010203a810 */ /* 0x000fe20007ffe0ff */
[----:B------:R-:W-:-:S04]  /*0430*/  @!P3 IMAD.MOV R3, RZ, RZ, R2 ;  /* 0x000000ffff03b224 */ /* 0x000fc800078e0202 */
[----:B------:R-:W-:-:S05]  /*0440*/  @!P2 IMAD.MOV.U32 R4, RZ, RZ, R3 ;  /* 0x000000ffff04a224 */ /* 0x000fca00078e0003 */
[----:B------:R-:W-:Y:S01]  /*0450*/  @!P2 IADD3 R3, PT, PT, R4, 0x1, RZ ;  /* 0x000000010403a810 */ /* 0x000fe20007ffe0ff */
[----:B------:R-:W-:-:S04]  /*0460*/  @!P0 IMAD.MOV R3, RZ, RZ, R4 ;  /* 0x000000ffff038224 */ /* 0x000fc800078e0204 */
[C---:B------:R-:W-:Y:S01]  /*0470*/  @!P2 VIADD R4, R3.reuse, 0x1 ;  /* 0x000000010304a836 */ /* 0x040fe20000000000 */
[----:B------:R-:W-:-:S05]  /*0480*/  @!P1 IADD3 R4, PT, PT, R3, RZ, RZ ;  /* 0x000000ff03049210 */ /* 0x000fca0007ffe0ff */
[----:B------:R-:W-:-:S05]  /*0490*/  @!P2 IMAD.MOV.U32 R2, RZ, RZ, R4 ;  /* 0x000000ffff02a224 */ /* 0x000fca00078e0004 */
        /* <DEDUP_REMOVED lines=12> */
[----:B------:R-:W-:Y:S01]  /*0560*/  HFMA2 R5, -RZ, RZ, 0, 5.9604644775390625e-07 ;  /* 0x0000000aff057431 */ /* 0x000fe200000001ff */
[----:B------:R-:W-:Y:S06]  /*0570*/  BRA `(.L_x_10) ;  /* 0x0000000000147947 */ /* 0x000fec0003800000 */
.L_x_9:
[----:B------:R-:W-:-:S13]  /*0580*/  ISETP.GE.AND P0, PT, R9, 0x1, PT ;  /* 0x000000010900780c */ /* 0x000fda0003f06270 */
[C---:B------:R-:W-:Y:S01]  /*0590*/  @P0 VIADD R5, R9.reuse, 0xffffffff ;  /* 0xffffffff09050836 */ /* 0x040fe20000000000 */
[----:B------:R-:W-:-:S04]  /*05a0*/  @P0 ISETP.NE.AND P1, PT, R9, 0x1, PT ;  /* 0x000000010900080c */ /* 0x000fc80003f25270 */
[----:B------:R-:W-:Y:S02]  /*05b0*/  @P0 SEL R5, R5, 0xffffffe2, P1 ;  /* 0xffffffe205050807 */ /* 0x000fe40000800000 */
[----:B------:R-:W-:-:S07]  /*05c0*/  @!P0 IADD3 R5, PT, PT, R9, 0x1, RZ ;  /* 0x0000000109058810 */ /* 0x000fce0007ffe0ff */
.L_x_10:
[----:B------:R-:W-:Y:S05]  /*05d0*/  BSYNC.RECONVERGENT B0 ;  /* 0x0000000000007941 */ /* 0x000fea0003800200 */
.L_x_8:
[----:B0-----:R-:W0:Y:S02]  /*05e0*/  LDC.64 R2, c[0x0][0x388] ;  /* 0x0000e200ff027b82 */ /* 0x001e240000000a00 */
[----:B0-----:R-:W-:-:S05]  /*05f0*/  IMAD.WIDE R2, R0, 0x4, R2 ;  /* 0x0000000400027825 */ /* 0x001fca00078e0202 */
[----:B------:R-:W-:Y:S01]  /*0600*/  STG.E desc[UR6][R2.64], R5 ;  /* 0x0000000502007986 */ /* 0x000fe2000c101906 */
[----:B------:R-:W-:Y:S05]  /*0610*/  EXIT ;  /* 0x000000000000794d */ /* 0x000fea0003800000 */
.L_x_11:
        /* <DEDUP_REMOVED lines=14> */
.L_x_18:


//--------------------- .text._Z20make_iteration_innerPKiPiS0_S1_ii --------------------------
	.section	.text._Z20make_iteration_innerPKiPiS0_S1_ii,"ax",@progbits
	.align	128
        .global         _Z20make_iteration_innerPKiPiS0_S1_ii
        .type           _Z20make_iteration_innerPKiPiS0_S1_ii,@function
        .size           _Z20make_iteration_innerPKiPiS0_S1_ii,(.L_x_19 - _Z20make_iteration_innerPKiPiS0_S1_ii)
        .other          _Z20make_iteration_innerPKiPiS0_S1_ii,@"STO_CUDA_ENTRY STV_DEFAULT"
_Z20make_iteration_innerPKiPiS0_S1_ii:
.text._Z20make_iteration_innerPKiPiS0_S1_ii:
[----:B------:R-:W-:Y:S01]  /*0000*/  LDC R1, c[0x0][0x37c] ;  /* 0x0000df00ff017b82 */ /* 0x000fe20000000800 */
[----:B------:R-:W0:Y:S07]  /*0010*/  S2R R6, SR_TID.X ;  /* 0x0000000000067919 */ /* 0x000e2e0000002100 */
[----:B------:R-:W1:Y:S01]  /*0020*/  S2UR UR4, SR_CTAID.X ;  /* 0x00000000000479c3 */ /* 0x000e620000002500 */
[----:B------:R-:W1:Y:S01]  /*0030*/  LDCU UR5, c[0x0][0x360] ;  /* 0x00006c00ff0577ac */ /* 0x000e620008000800 */
[----:B------:R-:W2:Y:S01]  /*0040*/  S2R R7, SR_TID.Y ;  /* 0x0000000000077919 */ /* 0x000ea20000002200 */
[----:B------:R-:W3:Y:S05]  /*0050*/  LDCU UR7, c[0x0][0x364] ;  /* 0x00006c80ff0777ac */ /* 0x000eea0008000800 */
[----:B------:R-:W3:Y:S08]  /*0060*/  S2UR UR6, SR_CTAID.Y ;  /* 0x00000000000679c3 */ /* 0x000ef00000002600 */
[----:B------:R-:W4:Y:S08]  /*0070*/  LDC R8, c[0x0][0x3a4] ;  /* 0x0000e900ff087b82 */ /* 0x000f300000000800 */
[----:B------:R-:W5:Y:S01]  /*0080*/  LDC.64 R4, c[0x0][0x380] ;  /* 0x0000e000ff047b82 */ /* 0x000f620000000a00 */
[----:B-1----:R-:W-:-:S06]  /*0090*/  UIMAD UR4, UR4, UR5, UR5 ;  /* 0x00000005040472a4 */ /* 0x002fcc000f8e0205 */
[----:B0-----:R-:W-:Y:S01]  /*00a0*/  VIADD R6, R6, UR4 ;  /* 0x0000000406067c36 */ /* 0x001fe20008000000 */
[----:B---3--:R-:W-:Y:S01]  /*00b0*/  UIMAD UR5, UR6, UR7, UR7 ;  /* 0x00000007060572a4 */ /* 0x008fe2000f8e0207 */
[----:B------:R-:W0:Y:S05]  /*00c0*/  LDCU.64 UR6, c[0x0][0x358] ;  /* 0x00006b00ff0677ac */ /* 0x000e2a0008000a00 */
[----:B--2---:R-:W-:-:S04]  /*00d0*/  VIADD R7, R7, UR5 ;  /* 0x0000000507077c36 */ /* 0x004fc80008000000 */
[----:B----4-:R-:W-:-:S04]  /*00e0*/  IMAD R0, R7, R8, R6 ;  /* 0x0000000807007224 */ /* 0x010fc800078e0206 */
[----:B-----5:R-:W-:-:S05]  /*00f0*/  IMAD.WIDE R2, R0, 0x4, R4 ;  /* 0x0000000400027825 */ /* 0x020fca00078e0204 */
[----:B0-----:R-:W2:Y:S01]  /*0100*/  LDG.E R9, desc[UR6][R2.64] ;  /* 0x0000000602097981 */ /* 0x001ea2000c1e1900 */
[----:B------:R-:W-:Y:S01]  /*0110*/  BSSY.RECONVERGENT B0, `(.L_x_12) ;  /* 0x000003d000007945 */ /* 0x000fe20003800200 */
[----:B--2---:R-:W-:-:S13]  /*0120*/  ISETP.NE.AND P0, PT, R9, RZ, PT ;  /* 0x000000ff0900720c */ /* 0x004fda0003f05270 */
[----:B------:R-:W-:Y:S05]  /*0130*/  @P0 BRA `(.L_x_13) ;  /* 0x0000000000d40947 */ /* 0x000fea0003800000 */
[----:B------:R-:W-:Y:S01]  /*0140*/  IMAD R7, R7, R8, -R8 ;  /* 0x0000000807077224 */ /* 0x000fe200078e0a08 */
[----:B------:R-:W2:Y:S04]  /*0150*/  LDG.E R12, desc[UR6][R2.64+-0x4] ;  /* 0xfffffc06020c7981 */ /* 0x000ea8000c1e1900 */
[----:B------:R-:W-:Y:S01]  /*0160*/  IADD3 R7, PT, PT, R6, R7, RZ ;  /* 0x0000000706077210 */ /* 0x000fe20007ffe0ff */
[----:B------:R-:W3:Y:S04]  /*0170*/  LDG.E R13, desc[UR6][R2.64+0x4] ;  /* 0x00000406020d7981 */ /* 0x000ee8000c1e1900 */
[----:B------:R-:W-:-:S05]  /*0180*/  IMAD.WIDE R4, R7, 0x4, R4 ;  /* 0x0000000407047825 */ /* 0x000fca00078e0204 */
[----:B------:R-:W4:Y:S04]  /*0190*/  LDG.E R17, desc[UR6][R4.64] ;  /* 0x0000000604117981 */ /* 0x000f28000c1e1900 */
[----:B------:R-:W5:Y:S04]  /*01a0*/  LDG.E R10, desc[UR6][R4.64+-0x4] ;  /* 0xfffffc06040a7981 */ /* 0x000f68000c1e1900 */
[----:B------:R0:W2:Y:S01]  /*01b0*/  LDG.E R11, desc[UR6][R4.64+0x4] ;  /* 0x00000406040b7981 */ /* 0x0000a2000c1e1900 */
[----:B------:R-:W-:Y:S02]  /*01c0*/  IMAD.WIDE R6, R8, 0x4, R2 ;  /* 0x0000000408067825 */ /* 0x000fe400078e0202 */
[----:B------:R-:W1:Y:S03]  /*01d0*/  LDC.64 R8, c[0x0][0x390] ;  /* 0x0000e400ff087b82 */ /* 0x000e660000000a00 */
[----:B------:R-:W3:Y:S04]  /*01e0*/  LDG.E R14, desc[UR6][R6.64+-0x4] ;  /* 0xfffffc06060e7981 */ /* 0x000ee8000c1e1900 */
[----:B------:R-:W3:Y:S04]  /*01f0*/  LDG.E R15, desc[UR6][R6.64] ;  /* 0x00000006060f7981 */ /* 0x000ee8000c1e1900 */
[----:B------:R-:W3:Y:S01]  /*0200*/  LDG.E R16, desc[UR6][R6.64+0x4] ;  /* 0x0000040606107981 */ /* 0x000ee2000c1e1900 */
[----:B-1----:R-:W-:-:S06]  /*0210*/  IMAD.WIDE R8, R0, 0x4, R8 ;  /* 0x0000000400087825 */ /* 0x002fcc00078e0208 */
[----:B------:R-:W3:Y:S01]  /*0220*/  LDG.E R9, desc[UR6][R8.64] ;  /* 0x0000000608097981 */ /* 0x000ee2000c1e1900 */
[----:B0-----:R-:W-:Y:S02]  /*0230*/  IMAD.MOV.U32 R4, RZ, RZ, 0x2 ;  /* 0x00000002ff047424 */ /* 0x001fe400078e00ff */
[----:B------:R-:W-:Y:S01]  /*0240*/  IMAD.MOV.U32 R5, RZ, RZ, RZ ;  /* 0x000000ffff057224 */ /* 0x000fe200078e00ff */
[----:B----4-:R-:W-:Y:S02]  /*0250*/  ISETP.GT.AND P2, PT, R17, RZ, PT ;  /* 0x000000ff1100720c */ /* 0x010fe40003f44270 */
[----:B-----5:R-:W-:Y:S02]  /*0260*/  ISETP.GT.AND P1, PT, R10, RZ, PT ;  /* 0x000000ff0a00720c */ /* 0x020fe40003f24270 */
[----:B------:R-:W-:Y:S02]  /*0270*/  SEL R2, RZ, 0x1, !P2 ;  /* 0x00000001ff027807 */ /* 0x000fe40005000000 */
[----:B--2---:R-:W-:-:S07]  /*0280*/  ISETP.GT.AND P0, PT, R11, RZ, PT ;  /* 0x000000ff0b00720c */ /* 0x004fce0003f04270 */
[----:B------:R-:W-:Y:S02]  /*0290*/  @!P2 IMAD.MOV R4, RZ, RZ, 0x1 ;  /* 0x00000001ff04a424 */ /* 0x000fe400078e02ff */
[----:B------:R-:W-:Y:S02]  /*02a0*/  @!P1 IADD3 R4, PT, PT, R2, RZ, RZ ;  /* 0x000000ff02049210 */ /* 0x000fe40007ffe0ff */
[----:B------:R-:W-:-:S03]  /*02b0*/  ISETP.GT.AND P1, PT, R12, RZ, PT ;  /* 0x000000ff0c00720c */ /* 0x000fc60003f24270 */
[----:B------:R-:W-:Y:S02]  /*02c0*/  VIADD R2, R4, 0x1 ;  /* 0x0000000104027836 */ /* 0x000fe40000000000 */
[----:B------:R-:W-:Y:S01]  /*02d0*/  @!P0 IMAD.MOV R2, RZ, RZ, R4 ;  /* 0x000000ffff028224 */ /* 0x000fe200078e0204 */
[----:B---3--:R-:W-:-:S04]  /*02e0*/  ISETP.GT.AND P0, PT, R13, RZ, PT ;  /* 0x000000ff0d00720c */ /* 0x008fc80003f04270 */
[----:B------:R-:W-:-:S03]  /*02f0*/  IADD3 R3, PT, PT, R2, 0x1, RZ ;  /* 0x0000000102037810 */ /* 0x000fc60007ffe0ff */
[----:B------:R-:W-:Y:S01]  /*0300*/  @!P1 IMAD.MOV R3, RZ, RZ, R2 ;  /* 0x000000ffff039224 */ /* 0x000fe200078e0202 */
[----:B------:R-:W-:-:S03]  /*0310*/  ISETP.GT.AND P1, PT, R14, RZ, PT ;  /* 0x000000ff0e00720c */ /* 0x000fc60003f24270 */
[C---:B------:R-:W-:Y:S02]  /*0320*/  VIADD R2, R3.reuse, 0x1 ;  /* 0x0000000103027836 */ /* 0x040fe40000000000 */
[----:B------:R-:W-:Y:S02]  /*0330*/  @!P0 IADD3 R2, PT, PT, R3, RZ, RZ ;  /* 0x000000ff03028210 */ /* 0x000fe40007ffe0ff */
[----:B------:R-:W-:-:S03]  /*0340*/  ISETP.GT.AND P0, PT, R15, RZ, PT ;  /* 0x000000ff0f00720c */ /* 0x000fc60003f04270 */
[----:B------:R-:W-:-:S03]  /*0350*/  VIADD R3, R2, 0x1 ;  /* 0x0000000102037836 */ /* 0x000fc60000000000 */
[----:B------:R-:W-:Y:S02]  /*0360*/  @!P1 IADD3 R3, PT, PT, R2, RZ, RZ ;  /* 0x000000ff02039210 */ /* 0x000fe40007ffe0ff */
[----:B------:R-:W-:-:S03]  /*0370*/  ISETP.GT.AND P1, PT, R16, RZ, PT ;  /* 0x000000ff1000720c */ /* 0x000fc60003f24270 */
[C---:B------:R-:W-:Y:S02]  /*0380*/  VIADD R4, R3.reuse, 0x1 ;  /* 0x0000000103047836 */ /* 0x040fe40000000000 */
[----:B------:R-:W-:-:S05]  /*0390*/  @!P0 IADD3 R4, PT, PT, R3, RZ, RZ ;  /* 0x000000ff03048210 */ /* 0x000fca0007ffe0ff */
[----:B------:R-:W-:-:S03]  /*03a0*/  VIADD R2, R4, 0x1 ;  /* 0x0000000104027836 */ /* 0x000fc60000000000 */
[----:B------:R-:W-:-:S04]  /*03b0*/  @!P1 IADD3 R2, PT, PT, R4, RZ, RZ ;  /* 0x000000ff04029210 */ /* 0x000fc80007ffe0ff */
        /* <DEDUP_REMOVED lines=13> */
.L_x_13:
[----:B------:R-:W-:-:S13]  /*0490*/  ISETP.GE.AND P0, PT, R9, 0x1, PT ;  /* 0x000000010900780c */ /* 0x000fda0003f06270 */
[C---:B------:R-:W-:Y:S01]  /*04a0*/  @P0 VIADD R5, R9.reuse, 0xffffffff ;  /* 0xffffffff09050836 */ /* 0x040fe20000000000 */
[----:B------:R-:W-:-:S04]  /*04b0*/  @P0 ISETP.NE.AND P1, PT, R9, 0x1, PT ;  /* 0x000000010900080c */ /* 0x000fc80003f25270 */
[----:B------:R-:W-:Y:S02]  /*04c0*/  @P0 SEL R5, R5, 0xffffffe2, P1 ;  /* 0xffffffe205050807 */ /* 0x000fe40000800000 */
[----:B------:R-:W-:-:S07]  /*04d0*/  @!P0 IADD3 R5, PT, PT, R9, 0x1, RZ ;  /* 0x0000000109058810 */ /* 0x000fce0007ffe0ff */
.L_x_14:
[----:B------:R-:W-:Y:S05]  /*04e0*/  BSYNC.RECONVERGENT B0 ;  /* 0x0000000000007941 */ /* 0x000fea0003800200 */
.L_x_12:
[----:B0-----:R-:W0:Y:S02]  /*04f0*/  LDC.64 R2, c[0x0][0x388] ;  /* 0x0000e200ff027b82 */ /* 0x001e240000000a00 */
[----:B0-----:R-:W-:-:S05]  /*0500*/  IMAD.WIDE R2, R0, 0x4, R2 ;  /* 0x0000000400027825 */ /* 0x001fca00078e0202 */
[----:B------:R-:W-:Y:S01]  /*0510*/  STG.E desc[UR6][R2.64], R5 ;  /* 0x0000000502007986 */ /* 0x000fe2000c101906 */
[----:B------:R-:W-:Y:S05]  /*0520*/  EXIT ;  /* 0x000000000000794d */ /* 0x000fea0003800000 */
.L_x_15:
        /* <DEDUP_REMOVED lines=13> */
.L_x_19:


//--------------------- .nv.shared.reserved.0     --------------------------
	.section	.nv.shared.reserved.0,"aw",@nobits
	.weak		__nv_reservedSMEM_offset_0_alias
	.size		__nv_reservedSMEM_offset_0_alias, 0, 64
	.other		__nv_reservedSMEM_offset_0_alias,@"STO_CUDA_RESERVED_SHARED STV_DEFAULT"
__nv_reservedSMEM_offset_0_alias:
	.zero		0
	.zero		64


//--------------------- .nv.constant0._Z21make_iteration_cornerPKiPiS0_S1_ii4dim3 --------------------------
	.section	.nv.constant0._Z21make_iteration_cornerPKiPiS0_S1_ii4dim3,"a",@progbits
	.sectionflags	@""
	.align	4
.nv.constant0._Z21make_iteration_cornerPKiPiS0_S1_ii4dim3:
	.zero		948


//--------------------- .nv.constant0._Z23make_iteration_border_yPKiPiS0_S1_ii4dim3 --------------------------
	.section	.nv.constant0._Z23make_iteration_border_yPKiPiS0_S1_ii4dim3,"a",@progbits
	.sectionflags	@""
	.align	4
.nv.constant0._Z23make_iteration_border_yPKiPiS0_S1_ii4dim3:
	.zero		948


//--------------------- .nv.constant0._Z23make_iteration_border_xPKiPiS0_S1_ii4dim3 --------------------------
	.section	.nv.constant0._Z23make_iteration_border_xPKiPiS0_S1_ii4dim3,"a",@progbits
	.sectionflags	@""
	.align	4
.nv.constant0._Z23make_iteration_border_xPKiPiS0_S1_ii4dim3:
	.zero		948


//--------------------- .nv.constant0._Z20make_iteration_innerPKiPiS0_S1_ii --------------------------
	.section	.nv.constant0._Z20make_iteration_innerPKiPiS0_S1_ii,"a",@progbits
	.sectionflags	@""
	.align	4
.nv.constant0._Z20make_iteration_innerPKiPiS0_S1_ii:
	.zero		936


//--------------------- SYMBOLS --------------------------

	.type		.nv.reservedSmem.offset0,@object
	.size		.nv.reservedSmem.offset0,0x4
